//
// Generated by NVIDIA NVVM Compiler
//
// Compiler Build ID: CL-36424714
// Cuda compilation tools, release 13.0, V13.0.88
// Based on NVVM 20.0.0
//

.version 9.0
.target sm_100
.address_size 64

	// .globl	my_kernel_kernel0
// _ZZ17my_kernel_kernel0E18PaddedInput_shared has been demoted
// _ZZ17my_kernel_kernel0E18placeholder_shared has been demoted

.visible .entry my_kernel_kernel0(
	.param .u64 .ptr .align 1 my_kernel_kernel0_param_0,
	.param .u64 .ptr .align 1 my_kernel_kernel0_param_1,
	.param .u64 .ptr .align 1 my_kernel_kernel0_param_2,
	.param .u64 .ptr .align 1 my_kernel_kernel0_param_3
)
{
	.reg .pred 	%p<12>;
	.reg .b16 	%rs<46>;
	.reg .b32 	%r<105>;
	.reg .b32 	%f<272>;
	.reg .b64 	%rd<36>;
	// demoted variable
	.shared .align 4 .b8 _ZZ17my_kernel_kernel0E18PaddedInput_shared[8624];
	// demoted variable
	.shared .align 4 .b8 _ZZ17my_kernel_kernel0E18placeholder_shared[1408];
	ld.param.u64 	%rd5, [my_kernel_kernel0_param_0];
	ld.param.u64 	%rd6, [my_kernel_kernel0_param_1];
	ld.param.u64 	%rd4, [my_kernel_kernel0_param_3];
	cvta.to.global.u64 	%rd1, %rd5;
	cvta.to.global.u64 	%rd2, %rd6;
	mov.u32 	%r1, %tid.x;
	shl.b32 	%r2, %r1, 1;
	mov.u32 	%r34, %ctaid.x;
	shl.b32 	%r3, %r34, 4;
	shr.u32 	%r4, %r1, 3;
	mul.lo.s32 	%r5, %r4, 154;
	and.b32  	%r6, %r2, 14;
	cvt.u16.u32 	%rs1, %r4;
	mul.lo.s16 	%rs2, %rs1, 187;
	shr.u16 	%rs3, %rs2, 12;
	mul.lo.s16 	%rs4, %rs3, 22;
	sub.s16 	%rs5, %rs1, %rs4;
	cvt.u32.u16 	%r35, %rs5;
	and.b32  	%r36, %r35, 255;
	and.b16  	%rs6, %rs5, 255;
	mul.wide.u16 	%r37, %rs6, 128;
	or.b32  	%r8, %r6, %r37;
	mad.lo.s32 	%r38, %r36, -112, %r8;
	shl.b32 	%r39, %r38, 2;
	mov.u32 	%r40, _ZZ17my_kernel_kernel0E18placeholder_shared;
	add.s32 	%r9, %r40, %r39;
	or.b32  	%r41, %r2, 1;
	and.b32  	%r42, %r41, 15;
	or.b32  	%r10, %r42, %r37;
	cvt.u16.u32 	%rs7, %r41;
	mul.hi.u16 	%rs8, %rs7, 745;
	shr.u16 	%rs9, %rs8, 2;
	mul.lo.s16 	%rs10, %rs9, 352;
	sub.s16 	%rs11, %rs7, %rs10;
	mul.wide.u16 	%r43, %rs11, 4;
	add.s32 	%r11, %r40, %r43;
	add.s16 	%rs12, %rs1, 7;
	shr.u16 	%rs13, %rs12, 1;
	mul.lo.s16 	%rs14, %rs13, 187;
	shr.u16 	%rs15, %rs14, 11;
	mul.lo.s16 	%rs16, %rs15, 22;
	sub.s16 	%rs17, %rs12, %rs16;
	cvt.u32.u16 	%r44, %rs17;
	and.b32  	%r45, %r44, 255;
	and.b16  	%rs18, %rs17, 255;
	mul.wide.u16 	%r46, %rs18, 128;
	or.b32  	%r12, %r6, %r46;
	mul.lo.s32 	%r47, %r45, -112;
	add.s32 	%r48, %r12, %r47;
	shl.b32 	%r49, %r48, 2;
	add.s32 	%r13, %r40, %r49;
	or.b32  	%r14, %r42, %r46;
	add.s32 	%r50, %r14, %r47;
	shl.b32 	%r51, %r50, 2;
	add.s32 	%r15, %r40, %r51;
	add.s16 	%rs19, %rs1, 14;
	shr.u16 	%rs20, %rs19, 1;
	mul.lo.s16 	%rs21, %rs20, 187;
	shr.u16 	%rs22, %rs21, 11;
	mul.lo.s16 	%rs23, %rs22, 22;
	sub.s16 	%rs24, %rs19, %rs23;
	cvt.u32.u16 	%r52, %rs24;
	and.b32  	%r53, %r52, 255;
	and.b16  	%rs25, %rs24, 255;
	mul.wide.u16 	%r54, %rs25, 128;
	or.b32  	%r16, %r6, %r54;
	mul.lo.s32 	%r55, %r53, -112;
	add.s32 	%r56, %r16, %r55;
	shl.b32 	%r57, %r56, 2;
	add.s32 	%r17, %r40, %r57;
	or.b32  	%r18, %r42, %r54;
	add.s32 	%r58, %r18, %r55;
	shl.b32 	%r59, %r58, 2;
	add.s32 	%r19, %r40, %r59;
	mov.b32 	%r102, 0;
	mov.f32 	%f244, 0f00000000;
	mov.f32 	%f245, %f244;
	mov.f32 	%f246, %f244;
	mov.f32 	%f247, %f244;
	mov.f32 	%f248, %f244;
	mov.f32 	%f249, %f244;
	mov.f32 	%f250, %f244;
	mov.f32 	%f251, %f244;
	mov.f32 	%f252, %f244;
	mov.f32 	%f253, %f244;
	mov.f32 	%f254, %f244;
	mov.f32 	%f255, %f244;
	mov.f32 	%f256, %f244;
	mov.f32 	%f257, %f244;
	mov.f32 	%f258, %f244;
	mov.f32 	%f259, %f244;
	mov.f32 	%f260, %f244;
	mov.f32 	%f261, %f244;
	mov.f32 	%f262, %f244;
	mov.f32 	%f263, %f244;
	mov.f32 	%f264, %f244;
	mov.f32 	%f265, %f244;
	mov.f32 	%f266, %f244;
	mov.f32 	%f267, %f244;
	mov.f32 	%f268, %f244;
	mov.f32 	%f269, %f244;
	mov.f32 	%f270, %f244;
	mov.f32 	%f271, %f244;
$L__BB0_1:
	bar.sync 	0;
	mul.lo.s32 	%r21, %r102, 22;
	mov.b32 	%r103, 0;
$L__BB0_2:
	mad.lo.s32 	%r23, %r103, 56, %r1;
	setp.gt.u32 	%p1, %r23, 2155;
	shl.b32 	%r61, %r23, 2;
	mov.u32 	%r62, _ZZ17my_kernel_kernel0E18PaddedInput_shared;
	add.s32 	%r24, %r62, %r61;
	@%p1 bra 	$L__BB0_4;
	cvt.u16.u32 	%rs26, %r23;
	mul.hi.u16 	%rs27, %rs26, -17873;
	shr.u16 	%rs28, %rs27, 4;
	mul.wide.u16 	%r63, %rs28, 704;
	mul.lo.s16 	%rs29, %rs28, 22;
	sub.s16 	%rs30, %rs26, %rs29;
	cvt.u32.u16 	%r64, %rs30;
	add.s32 	%r65, %r21, %r64;
	add.s32 	%r66, %r65, %r63;
	mul.wide.u32 	%rd7, %r66, 4;
	add.s64 	%rd8, %rd1, %rd7;
	ld.global.nc.f32 	%f86, [%rd8];
	st.shared.f32 	[%r24], %f86;
$L__BB0_4:
	add.s32 	%r25, %r23, 56;
	setp.gt.u32 	%p2, %r25, 2155;
	@%p2 bra 	$L__BB0_6;
	cvt.u16.u32 	%rs31, %r25;
	mul.hi.u16 	%rs32, %rs31, -17873;
	shr.u16 	%rs33, %rs32, 4;
	mul.wide.u16 	%r67, %rs33, 704;
	mul.lo.s16 	%rs34, %rs33, 22;
	sub.s16 	%rs35, %rs31, %rs34;
	cvt.u32.u16 	%r68, %rs35;
	add.s32 	%r69, %r21, %r68;
	add.s32 	%r70, %r69, %r67;
	mul.wide.u32 	%rd9, %r70, 4;
	add.s64 	%rd10, %rd1, %rd9;
	ld.global.nc.f32 	%f87, [%rd10];
	st.shared.f32 	[%r24+224], %f87;
$L__BB0_6:
	add.s32 	%r26, %r23, 112;
	setp.gt.u32 	%p3, %r26, 2155;
	@%p3 bra 	$L__BB0_8;
	cvt.u16.u32 	%rs36, %r26;
	mul.hi.u16 	%rs37, %rs36, -17873;
	shr.u16 	%rs38, %rs37, 4;
	mul.wide.u16 	%r71, %rs38, 704;
	mul.lo.s16 	%rs39, %rs38, 22;
	sub.s16 	%rs40, %rs36, %rs39;
	cvt.u32.u16 	%r72, %rs40;
	add.s32 	%r73, %r21, %r72;
	add.s32 	%r74, %r73, %r71;
	mul.wide.u32 	%rd11, %r74, 4;
	add.s64 	%rd12, %rd1, %rd11;
	ld.global.nc.f32 	%f88, [%rd12];
	st.shared.f32 	[%r24+448], %f88;
$L__BB0_8:
	setp.eq.s32 	%p4, %r103, 36;
	@%p4 bra 	$L__BB0_12;
	add.s32 	%r27, %r23, 168;
	setp.gt.u32 	%p5, %r27, 2155;
	@%p5 bra 	$L__BB0_11;
	cvt.u16.u32 	%rs41, %r27;
	mul.hi.u16 	%rs42, %rs41, -17873;
	shr.u16 	%rs43, %rs42, 4;
	mul.wide.u16 	%r75, %rs43, 704;
	mul.lo.s16 	%rs44, %rs43, 22;
	sub.s16 	%rs45, %rs41, %rs44;
	cvt.u32.u16 	%r76, %rs45;
	add.s32 	%r77, %r21, %r76;
	add.s32 	%r78, %r77, %r75;
	mul.wide.u32 	%rd13, %r78, 4;
	add.s64 	%rd14, %rd1, %rd13;
	ld.global.nc.f32 	%f89, [%rd14];
	st.shared.f32 	[%r24+672], %f89;
$L__BB0_11:
	add.s32 	%r103, %r103, 4;
	bra.uni 	$L__BB0_2;
$L__BB0_12:
	setp.gt.u32 	%p6, %r1, 175;
	mad.lo.s32 	%r29, %r102, 2816, %r3;
	@%p6 bra 	$L__BB0_14;
	add.s32 	%r79, %r29, %r8;
	mul.wide.u32 	%rd15, %r79, 4;
	add.s64 	%rd16, %rd2, %rd15;
	ld.global.nc.f32 	%f90, [%rd16];
	st.shared.f32 	[%r9], %f90;
	add.s32 	%r80, %r29, %r10;
	mul.wide.u32 	%rd17, %r80, 4;
	add.s64 	%rd18, %rd2, %rd17;
	ld.global.nc.f32 	%f91, [%rd18];
	st.shared.f32 	[%r11], %f91;
$L__BB0_14:
	setp.gt.u32 	%p7, %r1, 119;
	@%p7 bra 	$L__BB0_16;
	add.s32 	%r81, %r29, %r12;
	mul.wide.u32 	%rd19, %r81, 4;
	add.s64 	%rd20, %rd2, %rd19;
	ld.global.nc.f32 	%f92, [%rd20];
	st.shared.f32 	[%r13], %f92;
	add.s32 	%r82, %r29, %r14;
	mul.wide.u32 	%rd21, %r82, 4;
	add.s64 	%rd22, %rd2, %rd21;
	ld.global.nc.f32 	%f93, [%rd22];
	st.shared.f32 	[%r15], %f93;
$L__BB0_16:
	setp.gt.u32 	%p8, %r1, 63;
	@%p8 bra 	$L__BB0_18;
	add.s32 	%r83, %r29, %r16;
	mul.wide.u32 	%rd23, %r83, 4;
	add.s64 	%rd24, %rd2, %rd23;
	ld.global.nc.f32 	%f94, [%rd24];
	st.shared.f32 	[%r17], %f94;
	add.s32 	%r84, %r29, %r18;
	mul.wide.u32 	%rd25, %r84, 4;
	add.s64 	%rd26, %rd2, %rd25;
	ld.global.nc.f32 	%f95, [%rd26];
	st.shared.f32 	[%r19], %f95;
$L__BB0_18:
	setp.gt.u32 	%p9, %r1, 7;
	@%p9 bra 	$L__BB0_20;
	add.s32 	%r85, %r29, %r2;
	mul.wide.u32 	%rd27, %r85, 4;
	add.s64 	%rd28, %rd2, %rd27;
	ld.global.nc.f32 	%f96, [%rd28+10752];
	shl.b32 	%r86, %r2, 2;
	mov.u32 	%r87, _ZZ17my_kernel_kernel0E18placeholder_shared;
	add.s32 	%r88, %r87, %r86;
	st.shared.f32 	[%r88+1344], %f96;
	ld.global.nc.f32 	%f97, [%rd28+10756];
	st.shared.f32 	[%r88+1348], %f97;
$L__BB0_20:
	bar.sync 	0;
	mov.b32 	%r104, 0;
$L__BB0_21:
	shl.b32 	%r90, %r104, 1;
	add.s32 	%r91, %r90, %r5;
	shl.b32 	%r92, %r91, 2;
	mov.u32 	%r93, _ZZ17my_kernel_kernel0E18PaddedInput_shared;
	add.s32 	%r94, %r93, %r92;
	ld.shared.f32 	%f98, [%r94];
	shl.b32 	%r95, %r6, 2;
	shl.b32 	%r96, %r104, 7;
	or.b32  	%r97, %r96, %r95;
	mov.u32 	%r98, _ZZ17my_kernel_kernel0E18placeholder_shared;
	add.s32 	%r99, %r98, %r97;
	ld.shared.f32 	%f99, [%r99];
	fma.rn.f32 	%f100, %f98, %f99, %f271;
	ld.shared.f32 	%f101, [%r99+4];
	fma.rn.f32 	%f102, %f98, %f101, %f270;
	ld.shared.f32 	%f103, [%r94+88];
	fma.rn.f32 	%f104, %f103, %f99, %f269;
	fma.rn.f32 	%f105, %f103, %f101, %f268;
	ld.shared.f32 	%f106, [%r94+176];
	fma.rn.f32 	%f107, %f106, %f99, %f267;
	fma.rn.f32 	%f108, %f106, %f101, %f266;
	ld.shared.f32 	%f109, [%r94+264];
	fma.rn.f32 	%f110, %f109, %f99, %f265;
	fma.rn.f32 	%f111, %f109, %f101, %f264;
	ld.shared.f32 	%f112, [%r94+352];
	fma.rn.f32 	%f113, %f112, %f99, %f263;
	fma.rn.f32 	%f114, %f112, %f101, %f262;
	ld.shared.f32 	%f115, [%r94+440];
	fma.rn.f32 	%f116, %f115, %f99, %f261;
	fma.rn.f32 	%f117, %f115, %f101, %f260;
	ld.shared.f32 	%f118, [%r94+528];
	fma.rn.f32 	%f119, %f118, %f99, %f259;
	fma.rn.f32 	%f120, %f118, %f101, %f258;
	ld.shared.f32 	%f121, [%r94+4];
	ld.shared.f32 	%f122, [%r99+64];
	fma.rn.f32 	%f271, %f121, %f122, %f100;
	ld.shared.f32 	%f123, [%r99+68];
	fma.rn.f32 	%f270, %f121, %f123, %f102;
	ld.shared.f32 	%f124, [%r94+92];
	fma.rn.f32 	%f269, %f124, %f122, %f104;
	fma.rn.f32 	%f268, %f124, %f123, %f105;
	ld.shared.f32 	%f125, [%r94+180];
	fma.rn.f32 	%f267, %f125, %f122, %f107;
	fma.rn.f32 	%f266, %f125, %f123, %f108;
	ld.shared.f32 	%f126, [%r94+268];
	fma.rn.f32 	%f265, %f126, %f122, %f110;
	fma.rn.f32 	%f264, %f126, %f123, %f111;
	ld.shared.f32 	%f127, [%r94+356];
	fma.rn.f32 	%f263, %f127, %f122, %f113;
	fma.rn.f32 	%f262, %f127, %f123, %f114;
	ld.shared.f32 	%f128, [%r94+444];
	fma.rn.f32 	%f261, %f128, %f122, %f116;
	fma.rn.f32 	%f260, %f128, %f123, %f117;
	ld.shared.f32 	%f129, [%r94+532];
	fma.rn.f32 	%f259, %f129, %f122, %f119;
	fma.rn.f32 	%f258, %f129, %f123, %f120;
	ld.shared.f32 	%f130, [%r94+4312];
	fma.rn.f32 	%f131, %f130, %f99, %f257;
	fma.rn.f32 	%f132, %f130, %f101, %f256;
	ld.shared.f32 	%f133, [%r94+4400];
	fma.rn.f32 	%f134, %f133, %f99, %f255;
	fma.rn.f32 	%f135, %f133, %f101, %f254;
	ld.shared.f32 	%f136, [%r94+4488];
	fma.rn.f32 	%f137, %f136, %f99, %f253;
	fma.rn.f32 	%f138, %f136, %f101, %f252;
	ld.shared.f32 	%f139, [%r94+4576];
	fma.rn.f32 	%f140, %f139, %f99, %f251;
	fma.rn.f32 	%f141, %f139, %f101, %f250;
	ld.shared.f32 	%f142, [%r94+4664];
	fma.rn.f32 	%f143, %f142, %f99, %f249;
	fma.rn.f32 	%f144, %f142, %f101, %f248;
	ld.shared.f32 	%f145, [%r94+4752];
	fma.rn.f32 	%f146, %f145, %f99, %f247;
	fma.rn.f32 	%f147, %f145, %f101, %f246;
	ld.shared.f32 	%f148, [%r94+4840];
	fma.rn.f32 	%f149, %f148, %f99, %f245;
	fma.rn.f32 	%f150, %f148, %f101, %f244;
	ld.shared.f32 	%f151, [%r94+4316];
	fma.rn.f32 	%f257, %f151, %f122, %f131;
	fma.rn.f32 	%f256, %f151, %f123, %f132;
	ld.shared.f32 	%f152, [%r94+4404];
	fma.rn.f32 	%f255, %f152, %f122, %f134;
	fma.rn.f32 	%f254, %f152, %f123, %f135;
	ld.shared.f32 	%f153, [%r94+4492];
	fma.rn.f32 	%f253, %f153, %f122, %f137;
	fma.rn.f32 	%f252, %f153, %f123, %f138;
	ld.shared.f32 	%f154, [%r94+4580];
	fma.rn.f32 	%f251, %f154, %f122, %f140;
	fma.rn.f32 	%f250, %f154, %f123, %f141;
	ld.shared.f32 	%f155, [%r94+4668];
	fma.rn.f32 	%f249, %f155, %f122, %f143;
	fma.rn.f32 	%f248, %f155, %f123, %f144;
	ld.shared.f32 	%f156, [%r94+4756];
	fma.rn.f32 	%f247, %f156, %f122, %f146;
	fma.rn.f32 	%f246, %f156, %f123, %f147;
	ld.shared.f32 	%f157, [%r94+4844];
	fma.rn.f32 	%f245, %f157, %f122, %f149;
	fma.rn.f32 	%f244, %f157, %f123, %f150;
	add.s32 	%r104, %r104, 1;
	setp.ne.s32 	%p10, %r104, 11;
	@%p10 bra 	$L__BB0_21;
	add.s32 	%r102, %r102, 1;
	setp.ne.s32 	%p11, %r102, 32;
	@%p11 bra 	$L__BB0_1;
	ld.param.u64 	%rd35, [my_kernel_kernel0_param_2];
	cvta.to.global.u64 	%rd29, %rd4;
	cvta.to.global.u64 	%rd30, %rd35;
	add.s32 	%r100, %r6, %r3;
	mad.lo.s32 	%r101, %r4, 896, %r100;
	mul.wide.u32 	%rd31, %r100, 4;
	add.s64 	%rd32, %rd29, %rd31;
	ld.global.nc.f32 	%f158, [%rd32];
	add.f32 	%f159, %f271, %f158;
	max.f32 	%f160, %f159, 0f00000000;
	mul.wide.u32 	%rd33, %r101, 4;
	add.s64 	%rd34, %rd30, %rd33;
	st.global.f32 	[%rd34], %f160;
	ld.global.nc.f32 	%f161, [%rd32+4];
	add.f32 	%f162, %f270, %f161;
	max.f32 	%f163, %f162, 0f00000000;
	st.global.f32 	[%rd34+4], %f163;
	add.f32 	%f164, %f269, %f158;
	max.f32 	%f165, %f164, 0f00000000;
	st.global.f32 	[%rd34+512], %f165;
	add.f32 	%f166, %f268, %f161;
	max.f32 	%f167, %f166, 0f00000000;
	st.global.f32 	[%rd34+516], %f167;
	add.f32 	%f168, %f267, %f158;
	max.f32 	%f169, %f168, 0f00000000;
	st.global.f32 	[%rd34+1024], %f169;
	add.f32 	%f170, %f266, %f161;
	max.f32 	%f171, %f170, 0f00000000;
	st.global.f32 	[%rd34+1028], %f171;
	add.f32 	%f172, %f265, %f158;
	max.f32 	%f173, %f172, 0f00000000;
	st.global.f32 	[%rd34+1536], %f173;
	add.f32 	%f174, %f264, %f161;
	max.f32 	%f175, %f174, 0f00000000;
	st.global.f32 	[%rd34+1540], %f175;
	add.f32 	%f176, %f263, %f158;
	max.f32 	%f177, %f176, 0f00000000;
	st.global.f32 	[%rd34+2048], %f177;
	add.f32 	%f178, %f262, %f161;
	max.f32 	%f179, %f178, 0f00000000;
	st.global.f32 	[%rd34+2052], %f179;
	add.f32 	%f180, %f261, %f158;
	max.f32 	%f181, %f180, 0f00000000;
	st.global.f32 	[%rd34+2560], %f181;
	add.f32 	%f182, %f260, %f161;
	max.f32 	%f183, %f182, 0f00000000;
	st.global.f32 	[%rd34+2564], %f183;
	add.f32 	%f184, %f259, %f158;
	max.f32 	%f185, %f184, 0f00000000;
	st.global.f32 	[%rd34+3072], %f185;
	add.f32 	%f186, %f258, %f161;
	max.f32 	%f187, %f186, 0f00000000;
	st.global.f32 	[%rd34+3076], %f187;
	add.f32 	%f188, %f257, %f158;
	max.f32 	%f189, %f188, 0f00000000;
	st.global.f32 	[%rd34+25088], %f189;
	add.f32 	%f190, %f256, %f161;
	max.f32 	%f191, %f190, 0f00000000;
	st.global.f32 	[%rd34+25092], %f191;
	add.f32 	%f192, %f255, %f158;
	max.f32 	%f193, %f192, 0f00000000;
	st.global.f32 	[%rd34+25600], %f193;
	add.f32 	%f194, %f254, %f161;
	max.f32 	%f195, %f194, 0f00000000;
	st.global.f32 	[%rd34+25604], %f195;
	add.f32 	%f196, %f253, %f158;
	max.f32 	%f197, %f196, 0f00000000;
	st.global.f32 	[%rd34+26112], %f197;
	add.f32 	%f198, %f252, %f161;
	max.f32 	%f199, %f198, 0f00000000;
	st.global.f32 	[%rd34+26116], %f199;
	add.f32 	%f200, %f251, %f158;
	max.f32 	%f201, %f200, 0f00000000;
	st.global.f32 	[%rd34+26624], %f201;
	add.f32 	%f202, %f250, %f161;
	max.f32 	%f203, %f202, 0f00000000;
	st.global.f32 	[%rd34+26628], %f203;
	add.f32 	%f204, %f249, %f158;
	max.f32 	%f205, %f204, 0f00000000;
	st.global.f32 	[%rd34+27136], %f205;
	add.f32 	%f206, %f248, %f161;
	max.f32 	%f207, %f206, 0f00000000;
	st.global.f32 	[%rd34+27140], %f207;
	add.f32 	%f208, %f247, %f158;
	max.f32 	%f209, %f208, 0f00000000;
	st.global.f32 	[%rd34+27648], %f209;
	add.f32 	%f210, %f246, %f161;
	max.f32 	%f211, %f210, 0f00000000;
	st.global.f32 	[%rd34+27652], %f211;
	add.f32 	%f212, %f245, %f158;
	max.f32 	%f213, %f212, 0f00000000;
	st.global.f32 	[%rd34+28160], %f213;
	add.f32 	%f214, %f244, %f161;
	max.f32 	%f215, %f214, 0f00000000;
	st.global.f32 	[%rd34+28164], %f215;
	ret;

}


// ===== COMPILED SASS (sm_100) =====

	.target	sm_100

	.elftype	@"ET_EXEC"


//--------------------- .note.nv.tkinfo           --------------------------
	.section	.note.nv.tkinfo,"",@"SHT_NOTE"
	.sectionflags	@"SHF_NOTE_NV_TKINFO"
	.tkinfo
        /*0018*/ 	.word	0x00000002
        /*0030*/ 	.string	""
        /*0030*/ 	.string	"ptxas"
        /*0030*/ 	.string	"Cuda compilation tools, release 13.0, V13.0.88"
        /*0030*/ 	.string	"Build cuda_13.0.r13.0/compiler.36424714_0"
        /*0030*/ 	.string	"-arch sm_100 -m 64 "



//--------------------- .note.nv.cuinfo           --------------------------
	.section	.note.nv.cuinfo,"",@"SHT_NOTE"
	.sectionflags	@"SHF_NOTE_NV_CUINFO"
        /*0018*/ 	.short	0x0002
        /*001a*/ 	.short	0x0064
        /*001c*/ 	.short	0x0082
	.zero		2


//--------------------- .nv.info                  --------------------------
	.section	.nv.info,"",@"SHT_CUDA_INFO"
	.align	4


	//----- nvinfo : EIATTR_REGCOUNT
	.align		4
        /*0000*/ 	.byte	0x04, 0x2f
        /*0002*/ 	.short	(.L_1 - .L_0)
	.align		4
.L_0:
        /*0004*/ 	.word	index@(my_kernel_kernel0)
        /*0008*/ 	.word	0x00000040


	//----- nvinfo : EIATTR_FRAME_SIZE
	.align		4
.L_1:
        /*000c*/ 	.byte	0x04, 0x11
        /*000e*/ 	.short	(.L_3 - .L_2)
	.align		4
.L_2:
        /*0010*/ 	.word	index@(my_kernel_kernel0)
        /*0014*/ 	.word	0x00000000


	//----- nvinfo : EIATTR_MIN_STACK_SIZE
	.align		4
.L_3:
        /*0018*/ 	.byte	0x04, 0x12
        /*001a*/ 	.short	(.L_5 - .L_4)
	.align		4
.L_4:
        /*001c*/ 	.word	index@(my_kernel_kernel0)
        /*0020*/ 	.word	0x00000000
.L_5:


//--------------------- .nv.compat                --------------------------
	.section	.nv.compat,"",@"SHT_CUDA_COMPAT_INFO"
	.align	4
        /*0000*/ 	.byte	0x02, 0x09, 0x00, 0x00, 0x02, 0x02, 0x01, 0x00, 0x02, 0x05, 0x05, 0x00, 0x03, 0x07, 0x01, 0x01
        /*0010*/ 	.byte	0x02, 0x03, 0x00, 0x00, 0x02, 0x06, 0x01, 0x00, 0x04, 0x0b, 0x08, 0x00, 0x09, 0x00, 0x00, 0x00
        /*0020*/ 	.byte	0x00, 0x00, 0x00, 0x00


//--------------------- .nv.info.my_kernel_kernel0 --------------------------
	.section	.nv.info.my_kernel_kernel0,"",@"SHT_CUDA_INFO"
	.sectionflags	@""
	.align	4


	//----- nvinfo : EIATTR_CUDA_API_VERSION
	.align		4
        /*0000*/ 	.byte	0x04, 0x37
        /*0002*/ 	.short	(.L_7 - .L_6)
.L_6:
        /*0004*/ 	.word	0x00000082


	//----- nvinfo : EIATTR_KPARAM_INFO
	.align		4
.L_7:
        /*0008*/ 	.byte	0x04, 0x17
        /*000a*/ 	.short	(.L_9 - .L_8)
.L_8:
        /*000c*/ 	.word	0x00000000
        /*0010*/ 	.short	0x0003
        /*0012*/ 	.short	0x0018
        /*0014*/ 	.byte	0x00, 0xf5, 0x21, 0x00


	//----- nvinfo : EIATTR_KPARAM_INFO
	.align		4
.L_9:
        /*0018*/ 	.byte	0x04, 0x17
        /*001a*/ 	.short	(.L_11 - .L_10)
.L_10:
        /*001c*/ 	.word	0x00000000
        /*0020*/ 	.short	0x0002
        /*0022*/ 	.short	0x0010
        /*0024*/ 	.byte	0x00, 0xf5, 0x21, 0x00


	//----- nvinfo : EIATTR_KPARAM_INFO
	.align		4
.L_11:
        /*0028*/ 	.byte	0x04, 0x17
        /*002a*/ 	.short	(.L_13 - .L_12)
.L_12:
        /*002c*/ 	.word	0x00000000
        /*0030*/ 	.short	0x0001
        /*0032*/ 	.short	0x0008
        /*0034*/ 	.byte	0x00, 0xf5, 0x21, 0x00


	//----- nvinfo : EIATTR_KPARAM_INFO
	.align		4
.L_13:
        /*0038*/ 	.byte	0x04, 0x17
        /*003a*/ 	.short	(.L_15 - .L_14)
.L_14:
        /*003c*/ 	.word	0x00000000
        /*0040*/ 	.short	0x0000
        /*0042*/ 	.short	0x0000
        /*0044*/ 	.byte	0x00, 0xf5, 0x21, 0x00


	//----- nvinfo : EIATTR_SPARSE_MMA_MASK
	.align		4
.L_15:
        /*0048*/ 	.byte	0x03, 0x50
        /*004a*/ 	.short	0x0000


	//----- nvinfo : EIATTR_MAXREG_COUNT
	.align		4
        /*004c*/ 	.byte	0x03, 0x1b
        /*004e*/ 	.short	0x00ff


	//----- nvinfo : EIATTR_NUM_BARRIERS
	.align		4
        /*0050*/ 	.byte	0x02, 0x4c
        /*0052*/ 	.byte	0x01
	.zero		1


	//----- nvinfo : EIATTR_MERCURY_ISA_VERSION
	.align		4
        /*0054*/ 	.byte	0x03, 0x5f
        /*0056*/ 	.short	0x0101


	//----- nvinfo : EIATTR_VRC_CTA_INIT_COUNT
	.align		4
        /*0058*/ 	.byte	0x02, 0x4a
	.zero		1
	.zero		1


	//----- nvinfo : EIATTR_EXIT_INSTR_OFFSETS
	.align		4
        /*005c*/ 	.byte	0x04, 0x1c
        /*005e*/ 	.short	(.L_17 - .L_16)


	//   ....[0]....
.L_16:
        /*0060*/ 	.word	0x00001980


	//----- nvinfo : EIATTR_CRS_STACK_SIZE
	.align		4
.L_17:
        /*0064*/ 	.byte	0x04, 0x1e
        /*0066*/ 	.short	(.L_19 - .L_18)
.L_18:
        /*0068*/ 	.word	0x00000000


	//----- nvinfo : EIATTR_CBANK_PARAM_SIZE
	.align		4
.L_19:
        /*006c*/ 	.byte	0x03, 0x19
        /*006e*/ 	.short	0x0020


	//----- nvinfo : EIATTR_PARAM_CBANK
	.align		4
        /*0070*/ 	.byte	0x04, 0x0a
        /*0072*/ 	.short	(.L_21 - .L_20)
	.align		4
.L_20:
        /*0074*/ 	.word	index@(.nv.constant0.my_kernel_kernel0)
        /*0078*/ 	.short	0x0380
        /*007a*/ 	.short	0x0020


	//----- nvinfo : EIATTR_SW_WAR
	.align		4
.L_21:
        /*007c*/ 	.byte	0x04, 0x36
        /*007e*/ 	.short	(.L_23 - .L_22)
.L_22:
        /*0080*/ 	.word	0x00000008
.L_23:


//--------------------- .nv.callgraph             --------------------------
	.section	.nv.callgraph,"",@"SHT_CUDA_CALLGRAPH"
	.align	4
	.sectionentsize	8
	.align		4
        /*0000*/ 	.word	0x00000000
	.align		4
        /*0004*/ 	.word	0xffffffff
	.align		4
        /*0008*/ 	.word	0x00000000
	.align		4
        /*000c*/ 	.word	0xfffffffe
	.align		4
        /*0010*/ 	.word	0x00000000
	.align		4
        /*0014*/ 	.word	0xfffffffd
	.align		4
        /*0018*/ 	.word	0x00000000
	.align		4
        /*001c*/ 	.word	0xfffffffc


//--------------------- .text.my_kernel_kernel0   --------------------------
	.section	.text.my_kernel_kernel0,"ax",@progbits
	.align	128
        .global         my_kernel_kernel0
        .type           my_kernel_kernel0,@function
        .size           my_kernel_kernel0,(.L_x_7 - my_kernel_kernel0)
        .other          my_kernel_kernel0,@"STO_CUDA_ENTRY STV_DEFAULT"
my_kernel_kernel0:
.text.my_kernel_kernel0:
[----:B------:R-:W-:Y:S01]  /*0000*/  LDC R1, c[0x0][0x37c] ;  /* 0x0000df00ff017b82 */ /* 0x000fe20000000800 */
[----:B------:R-:W0:Y:S07]  /*0010*/  S2R R0, SR_TID.X ;  /* 0x0000000000007919 */ /* 0x000e2e0000002100 */
[----:B------:R-:W1:Y:S01]  /*0020*/  S2UR UR5, SR_CgaCtaId ;  /* 0x00000000000579c3 */ /* 0x000e620000008800 */
[----:B------:R-:W-:Y:S01]  /*0030*/  UMOV UR4, 0x400 ;  /* 0x0000040000047882 */ /* 0x000fe20000000000 */
[----:B------:R-:W-:Y:S01]  /*0040*/  HFMA2 R15, -RZ, RZ, 0, 0 ;  /* 0x00000000ff0f7431 */ /* 0x000fe200000001ff */
[----:B------:R-:W2:Y:S01]  /*0050*/  S2R R40, SR_CTAID.X ;  /* 0x0000000000287919 */ /* 0x000ea20000002500 */
[----:B------:R-:W-:Y:S01]  /*0060*/  UIADD3 UR4, UPT, UPT, UR4, 0x21b0, URZ ;  /* 0x000021b004047890 */ /* 0x000fe2000fffe0ff */
[----:B------:R-:W-:Y:S01]  /*0070*/  HFMA2 R21, -RZ, RZ, 0, 0 ;  /* 0x00000000ff157431 */ /* 0x000fe200000001ff */
[----:B------:R-:W-:Y:S01]  /*0080*/  CS2R R10, SRZ ;  /* 0x00000000000a7805 */ /* 0x000fe2000001ff00 */
[----:B------:R-:W-:Y:S01]  /*0090*/  HFMA2 R27, -RZ, RZ, 0, 0 ;  /* 0x00000000ff1b7431 */ /* 0x000fe200000001ff */
[----:B------:R-:W-:Y:S01]  /*00a0*/  CS2R R8, SRZ ;  /* 0x0000000000087805 */ /* 0x000fe2000001ff00 */
[----:B------:R-:W-:-:S02]  /*00b0*/  HFMA2 R33, -RZ, RZ, 0, 0 ;  /* 0x00000000ff217431 */ /* 0x000fc400000001ff */
[----:B------:R-:W-:Y:S02]  /*00c0*/  IMAD.MOV.U32 R13, RZ, RZ, RZ ;  /* 0x000000ffff0d7224 */ /* 0x000fe400078e00ff */
[----:B------:R-:W-:Y:S01]  /*00d0*/  HFMA2 R39, -RZ, RZ, 0, 0 ;  /* 0x00000000ff277431 */ /* 0x000fe200000001ff */
[----:B------:R-:W-:Y:S01]  /*00e0*/  MOV R17, RZ ;  /* 0x000000ff00117202 */ /* 0x000fe20000000f00 */
[----:B------:R-:W-:Y:S02]  /*00f0*/  HFMA2 R45, -RZ, RZ, 0, 0 ;  /* 0x00000000ff2d7431 */ /* 0x000fe400000001ff */
[----:B------:R-:W-:Y:S02]  /*0100*/  IMAD.MOV.U32 R19, RZ, RZ, RZ ;  /* 0x000000ffff137224 */ /* 0x000fe400078e00ff */
[----:B------:R-:W-:Y:S01]  /*0110*/  HFMA2 R61, -RZ, RZ, 0, 0 ;  /* 0x00000000ff3d7431 */ /* 0x000fe200000001ff */
[----:B------:R-:W-:Y:S01]  /*0120*/  MOV R23, RZ ;  /* 0x000000ff00177202 */ /* 0x000fe20000000f00 */
[----:B------:R-:W-:Y:S01]  /*0130*/  IMAD.MOV.U32 R25, RZ, RZ, RZ ;  /* 0x000000ffff197224 */ /* 0x000fe200078e00ff */
[----:B------:R-:W-:Y:S01]  /*0140*/  MOV R29, RZ ;  /* 0x000000ff001d7202 */ /* 0x000fe20000000f00 */
[----:B------:R-:W-:Y:S01]  /*0150*/  IMAD.MOV.U32 R31, RZ, RZ, RZ ;  /* 0x000000ffff1f7224 */ /* 0x000fe200078e00ff */
[----:B------:R-:W-:Y:S01]  /*0160*/  MOV R35, RZ ;  /* 0x000000ff00237202 */ /* 0x000fe20000000f00 */
[----:B------:R-:W-:Y:S01]  /*0170*/  IMAD.MOV.U32 R37, RZ, RZ, RZ ;  /* 0x000000ffff257224 */ /* 0x000fe200078e00ff */
[----:B------:R-:W-:Y:S01]  /*0180*/  MOV R41, RZ ;  /* 0x000000ff00297202 */ /* 0x000fe20000000f00 */
[----:B------:R-:W-:Y:S01]  /*0190*/  IMAD.MOV.U32 R43, RZ, RZ, RZ ;  /* 0x000000ffff2b7224 */ /* 0x000fe200078e00ff */
[----:B-1----:R-:W-:Y:S01]  /*01a0*/  ULEA UR4, UR5, UR4, 0x18 ;  /* 0x0000000405047291 */ /* 0x002fe2000f8ec0ff */
[----:B------:R-:W-:Y:S01]  /*01b0*/  MOV R47, RZ ;  /* 0x000000ff002f7202 */ /* 0x000fe20000000f00 */
[----:B------:R-:W1:Y:S01]  /*01c0*/  LDCU.64 UR8, c[0x0][0x358] ;  /* 0x00006b00ff0877ac */ /* 0x000e620008000a00 */
[----:B0-----:R-:W-:-:S02]  /*01d0*/  SHF.R.U32.HI R38, RZ, 0x3, R0 ;  /* 0x00000003ff267819 */ /* 0x001fc40000011600 */
[----:B------:R-:W-:Y:S02]  /*01e0*/  SHF.L.U32 R42, R0, 0x1, RZ ;  /* 0x00000001002a7819 */ /* 0x000fe400000006ff */
[C---:B------:R-:W-:Y:S01]  /*01f0*/  IADD3 R16, PT, PT, R38.reuse, 0x7, RZ ;  /* 0x0000000726107810 */ /* 0x040fe20007ffe0ff */
[----:B------:R-:W-:Y:S01]  /*0200*/  VIADD R12, R38, 0xe ;  /* 0x0000000e260c7836 */ /* 0x000fe20000000000 */
[----:B--2---:R-:W-:Y:S01]  /*0210*/  SHF.L.U32 R40, R40, 0x4, RZ ;  /* 0x0000000428287819 */ /* 0x004fe200000006ff */
[----:B------:R-:W-:Y:S01]  /*0220*/  VIADD R14, R42, 0x1 ;  /* 0x000000012a0e7836 */ /* 0x000fe20000000000 */
[----:B------:R-:W-:Y:S02]  /*0230*/  LOP3.LUT R2, R16, 0xffff, RZ, 0xc0, !PT ;  /* 0x0000ffff10027812 */ /* 0x000fe400078ec0ff */
[----:B------:R-:W-:Y:S02]  /*0240*/  LOP3.LUT R3, R12, 0xffff, RZ, 0xc0, !PT ;  /* 0x0000ffff0c037812 */ /* 0x000fe400078ec0ff */
[----:B------:R-:W-:-:S02]  /*0250*/  SHF.R.U32.HI R2, RZ, 0x1, R2 ;  /* 0x00000001ff027819 */ /* 0x000fc40000011602 */
[----:B------:R-:W-:Y:S02]  /*0260*/  SHF.R.U32.HI R3, RZ, 0x1, R3 ;  /* 0x00000001ff037819 */ /* 0x000fe40000011603 */
[----:B------:R-:W-:Y:S02]  /*0270*/  PRMT R2, R2, 0x9910, RZ ;  /* 0x0000991002027816 */ /* 0x000fe400000000ff */
[----:B------:R-:W-:Y:S02]  /*0280*/  PRMT R3, R3, 0x9910, RZ ;  /* 0x0000991003037816 */ /* 0x000fe400000000ff */
[----:B------:R-:W-:Y:S01]  /*0290*/  LOP3.LUT R4, R14, 0xffff, RZ, 0xc0, !PT ;  /* 0x0000ffff0e047812 */ /* 0x000fe200078ec0ff */
[----:B------:R-:W-:Y:S01]  /*02a0*/  IMAD R2, R2, 0xbb, RZ ;  /* 0x000000bb02027824 */ /* 0x000fe200078e02ff */
[----:B------:R-:W-:Y:S01]  /*02b0*/  LOP3.LUT R36, R42, 0xe, RZ, 0xc0, !PT ;  /* 0x0000000e2a247812 */ /* 0x000fe200078ec0ff */
[----:B------:R-:W-:Y:S02]  /*02c0*/  IMAD R3, R3, 0xbb, RZ ;  /* 0x000000bb03037824 */ /* 0x000fe400078e02ff */
[----:B------:R-:W-:Y:S01]  /*02d0*/  IMAD R4, R4, 0x2e9, RZ ;  /* 0x000002e904047824 */ /* 0x000fe200078e02ff */
[----:B------:R-:W-:-:S02]  /*02e0*/  LOP3.LUT R2, R2, 0xffff, RZ, 0xc0, !PT ;  /* 0x0000ffff02027812 */ /* 0x000fc400078ec0ff */
[----:B------:R-:W-:Y:S02]  /*02f0*/  LOP3.LUT R3, R3, 0xffff, RZ, 0xc0, !PT ;  /* 0x0000ffff03037812 */ /* 0x000fe400078ec0ff */
[----:B------:R-:W-:Y:S02]  /*0300*/  SHF.R.U32.HI R2, RZ, 0xb, R2 ;  /* 0x0000000bff027819 */ /* 0x000fe40000011602 */
[----:B------:R-:W-:Y:S02]  /*0310*/  SHF.R.U32.HI R3, RZ, 0xb, R3 ;  /* 0x0000000bff037819 */ /* 0x000fe40000011603 */
[----:B------:R-:W-:Y:S02]  /*0320*/  PRMT R2, R2, 0x9910, RZ ;  /* 0x0000991002027816 */ /* 0x000fe400000000ff */
[----:B------:R-:W-:Y:S02]  /*0330*/  PRMT R3, R3, 0x9910, RZ ;  /* 0x0000991003037816 */ /* 0x000fe400000000ff */
[----:B------:R-:W-:Y:S01]  /*0340*/  SHF.R.U32.HI R4, RZ, 0x12, R4 ;  /* 0x00000012ff047819 */ /* 0x000fe20000011604 */
[----:B------:R-:W-:-:S02]  /*0350*/  IMAD R2, R2, 0x16, RZ ;  /* 0x0000001602027824 */ /* 0x000fc400078e02ff */
[----:B------:R-:W-:Y:S01]  /*0360*/  IMAD R3, R3, 0x16, RZ ;  /* 0x0000001603037824 */ /* 0x000fe200078e02ff */
[----:B------:R-:W-:Y:S02]  /*0370*/  PRMT R6, R4, 0x9910, RZ ;  /* 0x0000991004067816 */ /* 0x000fe400000000ff */
[----:B------:R-:W-:Y:S01]  /*0380*/  IADD3 R2, PT, PT, RZ, -R2, RZ ;  /* 0x80000002ff027210 */ /* 0x000fe20007ffe0ff */
[----:B------:R-:W-:Y:S02]  /*0390*/  IMAD.MOV R5, RZ, RZ, -R3 ;  /* 0x000000ffff057224 */ /* 0x000fe400078e0a03 */
[----:B------:R-:W-:Y:S01]  /*03a0*/  IMAD R6, R6, 0x160, RZ ;  /* 0x0000016006067824 */ /* 0x000fe200078e02ff */
[----:B------:R-:W-:Y:S02]  /*03b0*/  PRMT R3, R2, 0x7710, RZ ;  /* 0x0000771002037816 */ /* 0x000fe400000000ff */
[----:B------:R-:W-:Y:S02]  /*03c0*/  PRMT R2, R38, 0x9910, RZ ;  /* 0x0000991026027816 */ /* 0x000fe400000000ff */
[----:B------:R-:W-:-:S02]  /*03d0*/  PRMT R5, R5, 0x7710, RZ ;  /* 0x0000771005057816 */ /* 0x000fc400000000ff */
[----:B------:R-:W-:Y:S01]  /*03e0*/  IADD3 R20, PT, PT, RZ, -R6, RZ ;  /* 0x80000006ff147210 */ /* 0x000fe20007ffe0ff */
[----:B------:R-:W-:Y:S01]  /*03f0*/  IMAD R2, R2, 0xbb, RZ ;  /* 0x000000bb02027824 */ /* 0x000fe200078e02ff */
[----:B------:R-:W-:Y:S01]  /*0400*/  IADD3 R16, PT, PT, R16, R3, RZ ;  /* 0x0000000310107210 */ /* 0x000fe20007ffe0ff */
[----:B------:R-:W-:Y:S01]  /*0410*/  IMAD.IADD R12, R12, 0x1, R5 ;  /* 0x000000010c0c7824 */ /* 0x000fe200078e0205 */
[----:B------:R-:W-:Y:S02]  /*0420*/  CS2R R4, SRZ ;  /* 0x0000000000047805 */ /* 0x000fe4000001ff00 */
[----:B------:R-:W-:Y:S02]  /*0430*/  CS2R R6, SRZ ;  /* 0x0000000000067805 */ /* 0x000fe4000001ff00 */
[----:B------:R-:W-:Y:S02]  /*0440*/  LOP3.LUT R2, R2, 0xffff, RZ, 0xc0, !PT ;  /* 0x0000ffff02027812 */ /* 0x000fe400078ec0ff */
[----:B------:R-:W-:-:S02]  /*0450*/  SHF.L.U32 R53, R16, 0x7, RZ ;  /* 0x0000000710357819 */ /* 0x000fc400000006ff */
[----:B------:R-:W-:Y:S02]  /*0460*/  SHF.R.U32.HI R2, RZ, 0xc, R2 ;  /* 0x0000000cff027819 */ /* 0x000fe40000011602 */
[----:B------:R-:W-:Y:S02]  /*0470*/  SHF.L.U32 R57, R12, 0x7, RZ ;  /* 0x000000070c397819 */ /* 0x000fe400000006ff */
[----:B------:R-:W-:Y:S02]  /*0480*/  PRMT R2, R2, 0x9910, RZ ;  /* 0x0000991002027816 */ /* 0x000fe400000000ff */
[----:B------:R-:W-:Y:S02]  /*0490*/  LOP3.LUT R53, R53, 0x7f80, RZ, 0xe2, !PT ;  /* 0x00007f8035357812 */ /* 0x000fe400078ee2ff */
[----:B------:R-:W-:Y:S01]  /*04a0*/  LOP3.LUT R57, R57, 0x7f80, RZ, 0xe2, !PT ;  /* 0x00007f8039397812 */ /* 0x000fe200078ee2ff */
[----:B------:R-:W-:Y:S01]  /*04b0*/  IMAD R2, R2, 0x16, RZ ;  /* 0x0000001602027824 */ /* 0x000fe200078e02ff */
[----:B------:R-:W-:-:S02]  /*04c0*/  LOP3.LUT R22, R53, 0xf, R14, 0xf8, !PT ;  /* 0x0000000f35167812 */ /* 0x000fc400078ef80e */
[----:B------:R-:W-:Y:S01]  /*04d0*/  LOP3.LUT R55, R12, 0xff, RZ, 0xc0, !PT ;  /* 0x000000ff0c377812 */ /* 0x000fe200078ec0ff */
[----:B------:R-:W-:Y:S01]  /*04e0*/  IMAD.MOV R49, RZ, RZ, -R2 ;  /* 0x000000ffff317224 */ /* 0x000fe200078e0a02 */
[----:B------:R-:W-:Y:S02]  /*04f0*/  LOP3.LUT R26, R53, 0xe, R42, 0xf8, !PT ;  /* 0x0000000e351a7812 */ /* 0x000fe400078ef82a */
[----:B------:R-:W-:Y:S02]  /*0500*/  CS2R R2, SRZ ;  /* 0x0000000000027805 */ /* 0x000fe4000001ff00 */
[----:B------:R-:W-:-:S05]  /*0510*/  PRMT R49, R49, 0x7710, RZ ;  /* 0x0000771031317816 */ /* 0x000fca00000000ff */
[----:B------:R-:W-:Y:S01]  /*0520*/  IMAD.IADD R18, R38, 0x1, R49 ;  /* 0x0000000126127824 */ /* 0x000fe200078e0231 */
[----:B------:R-:W-:-:S04]  /*0530*/  PRMT R49, R20, 0x7710, RZ ;  /* 0x0000771014317816 */ /* 0x000fc800000000ff */
[----:B------:R-:W-:Y:S01]  /*0540*/  SHF.L.U32 R51, R18, 0x7, RZ ;  /* 0x0000000712337819 */ /* 0x000fe200000006ff */
[----:B------:R-:W-:Y:S01]  /*0550*/  IMAD.IADD R20, R14, 0x1, R49 ;  /* 0x000000010e147824 */ /* 0x000fe200078e0231 */
[----:B------:R-:W-:Y:S02]  /*0560*/  LOP3.LUT R49, R18, 0xff, RZ, 0xc0, !PT ;  /* 0x000000ff12317812 */ /* 0x000fe400078ec0ff */
[----:B------:R-:W-:Y:S02]  /*0570*/  LOP3.LUT R51, R51, 0x7f80, RZ, 0xe2, !PT ;  /* 0x00007f8033337812 */ /* 0x000fe400078ee2ff */
[----:B------:R-:W-:Y:S02]  /*0580*/  LOP3.LUT R20, R20, 0xffff, RZ, 0xc0, !PT ;  /* 0x0000ffff14147812 */ /* 0x000fe400078ec0ff */
[C---:B------:R-:W-:Y:S02]  /*0590*/  LOP3.LUT R34, R51.reuse, 0xe, R42, 0xf8, !PT ;  /* 0x0000000e33227812 */ /* 0x040fe400078ef82a */
[----:B------:R-:W-:-:S02]  /*05a0*/  LOP3.LUT R30, R51, 0xf, R14, 0xf8, !PT ;  /* 0x0000000f331e7812 */ /* 0x000fc400078ef80e */
[----:B------:R-:W-:Y:S01]  /*05b0*/  LOP3.LUT R51, R16, 0xff, RZ, 0xc0, !PT ;  /* 0x000000ff10337812 */ /* 0x000fe200078ec0ff */
[----:B------:R-:W-:Y:S01]  /*05c0*/  IMAD R32, R49, -0x70, R34 ;  /* 0xffffff9031207824 */ /* 0x000fe200078e0222 */
[C---:B------:R-:W-:Y:S02]  /*05d0*/  LOP3.LUT R14, R57.reuse, 0xf, R14, 0xf8, !PT ;  /* 0x0000000f390e7812 */ /* 0x040fe400078ef80e */
[----:B------:R-:W-:Y:S01]  /*05e0*/  LOP3.LUT R18, R57, 0xe, R42, 0xf8, !PT ;  /* 0x0000000e39127812 */ /* 0x000fe200078ef82a */
[C---:B------:R-:W-:Y:S01]  /*05f0*/  IMAD R24, R51.reuse, -0x70, R26 ;  /* 0xffffff9033187824 */ /* 0x040fe200078e021a */
[----:B------:R-:W-:Y:S01]  /*0600*/  LEA R28, R20, UR4, 0x2 ;  /* 0x00000004141c7c11 */ /* 0x000fe2000f8e10ff */
[----:B------:R-:W-:Y:S01]  /*0610*/  IMAD R20, R51, -0x70, R22 ;  /* 0xffffff9033147824 */ /* 0x000fe200078e0216 */
[----:B------:R-:W-:Y:S01]  /*0620*/  LEA R32, R32, UR4, 0x2 ;  /* 0x0000000420207c11 */ /* 0x000fe2000f8e10ff */
[C---:B------:R-:W-:Y:S01]  /*0630*/  IMAD R16, R55.reuse, -0x70, R18 ;  /* 0xffffff9037107824 */ /* 0x040fe200078e0212 */
[----:B------:R-:W-:Y:S01]  /*0640*/  LEA R24, R24, UR4, 0x2 ;  /* 0x0000000418187c11 */ /* 0x000fe2000f8e10ff */
[----:B------:R-:W-:Y:S01]  /*0650*/  IMAD R12, R55, -0x70, R14 ;  /* 0xffffff90370c7824 */ /* 0x000fe200078e020e */
[----:B------:R-:W-:-:S02]  /*0660*/  LEA R20, R20, UR4, 0x2 ;  /* 0x0000000414147c11 */ /* 0x000fc4000f8e10ff */
[----:B------:R-:W-:Y:S02]  /*0670*/  LEA R16, R16, UR4, 0x2 ;  /* 0x0000000410107c11 */ /* 0x000fe4000f8e10ff */
[----:B-1----:R-:W-:-:S07]  /*0680*/  LEA R12, R12, UR4, 0x2 ;  /* 0x000000040c0c7c11 */ /* 0x002fce000f8e10ff */
.L_x_5:
[----:B------:R-:W0:Y:S08]  /*0690*/  S2UR UR5, SR_CgaCtaId ;  /* 0x00000000000579c3 */ /* 0x000e300000008800 */
[----:B------:R-:W-:Y:S01]  /*06a0*/  BAR.SYNC.DEFER_BLOCKING 0x0 ;  /* 0x0000000000007b1d */ /* 0x000fe20000010000 */
[----:B------:R-:W-:-:S05]  /*06b0*/  IMAD.MOV.U32 R55, RZ, RZ, RZ ;  /* 0x000000ffff377224 */ /* 0x000fca00078e00ff */
[----:B------:R-:W-:Y:S02]  /*06c0*/  UMOV UR4, 0x400 ;  /* 0x0000040000047882 */ /* 0x000fe40000000000 */
[----:B0-----:R-:W-:-:S12]  /*06d0*/  ULEA UR4, UR5, UR4, 0x18 ;  /* 0x0000000405047291 */ /* 0x001fd8000f8ec0ff */
.L_x_3:
[----:B------:R-:W-:-:S05]  /*06e0*/  IMAD R44, R55, 0x38, R0 ;  /* 0x00000038372c7824 */ /* 0x000fca00078e0200 */
[C---:B0-----:R-:W-:Y:S02]  /*06f0*/  IADD3 R46, PT, PT, R44.reuse, 0x38, RZ ;  /* 0x000000382c2e7810 */ /* 0x041fe40007ffe0ff */
[----:B------:R-:W-:Y:S02]  /*0700*/  ISETP.GT.U32.AND P0, PT, R44, 0x86b, PT ;  /* 0x0000086b2c00780c */ /* 0x000fe40003f04070 */
[----:B------:R-:W-:Y:S02]  /*0710*/  ISETP.GT.U32.AND P1, PT, R46, 0x86b, PT ;  /* 0x0000086b2e00780c */ /* 0x000fe40003f24070 */
[----:B------:R-:W-:-:S04]  /*0720*/  IADD3 R54, PT, PT, R44, 0x70, RZ ;  /* 0x000000702c367810 */ /* 0x000fc80007ffe0ff */
[----:B------:R-:W-:-:S05]  /*0730*/  ISETP.GT.U32.AND P2, PT, R54, 0x86b, PT ;  /* 0x0000086b3600780c */ /* 0x000fca0003f44070 */
[----:B------:R-:W-:Y:S02]  /*0740*/  @!P0 LOP3.LUT R49, R44, 0xffff, RZ, 0xc0, !PT ;  /* 0x0000ffff2c318812 */ /* 0x000fe400078ec0ff */
[----:B------:R-:W-:-:S03]  /*0750*/  @!P1 LOP3.LUT R48, R46, 0xffff, RZ, 0xc0, !PT ;  /* 0x0000ffff2e309812 */ /* 0x000fc600078ec0ff */
[----:B------:R-:W-:Y:S02]  /*0760*/  @!P0 IMAD R49, R49, 0xba2f, RZ ;  /* 0x0000ba2f31318824 */ /* 0x000fe400078e02ff */
[----:B------:R-:W-:Y:S01]  /*0770*/  @!P1 IMAD R48, R48, 0xba2f, RZ ;  /* 0x0000ba2f30309824 */ /* 0x000fe200078e02ff */
[----:B------:R-:W-:Y:S02]  /*0780*/  @!P2 LOP3.LUT R51, R54, 0xffff, RZ, 0xc0, !PT ;  /* 0x0000ffff3633a812 */ /* 0x000fe400078ec0ff */
[----:B------:R-:W-:Y:S02]  /*0790*/  @!P0 SHF.R.U32.HI R49, RZ, 0x14, R49 ;  /* 0x00000014ff318819 */ /* 0x000fe40000011631 */
[----:B------:R-:W-:Y:S01]  /*07a0*/  @!P1 SHF.R.U32.HI R48, RZ, 0x14, R48 ;  /* 0x00000014ff309819 */ /* 0x000fe20000011630 */
[----:B------:R-:W-:-:S03]  /*07b0*/  @!P2 IMAD R52, R51, 0xba2f, RZ ;  /* 0x0000ba2f3334a824 */ /* 0x000fc600078e02ff */
[----:B------:R-:W-:-:S05]  /*07c0*/  @!P1 PRMT R50, R48, 0x9910, RZ ;  /* 0x0000991030329816 */ /* 0x000fca00000000ff */
[----:B------:R-:W-:-:S04]  /*07d0*/  @!P1 IMAD R50, R50, 0x16, RZ ;  /* 0x0000001632329824 */ /* 0x000fc800078e02ff */
[----:B------:R-:W-:Y:S01]  /*07e0*/  @!P1 IMAD.MOV R53, RZ, RZ, -R50 ;  /* 0x000000ffff359224 */ /* 0x000fe200078e0a32 */
[----:B------:R-:W-:-:S04]  /*07f0*/  @!P0 PRMT R50, R49, 0x9910, RZ ;  /* 0x0000991031328816 */ /* 0x000fc800000000ff */
[----:B------:R-:W-:Y:S02]  /*0800*/  @!P0 MOV R51, R50 ;  /* 0x0000003200338202 */ /* 0x000fe40000000f00 */
[----:B------:R-:W-:-:S03]  /*0810*/  @!P1 PRMT R53, R53, 0x7710, RZ ;  /* 0x0000771035359816 */ /* 0x000fc600000000ff */
[----:B------:R-:W-:Y:S01]  /*0820*/  @!P0 IMAD R51, R51, 0x16, RZ ;  /* 0x0000001633338824 */ /* 0x000fe200078e02ff */
[----:B------:R-:W-:Y:S02]  /*0830*/  @!P1 IADD3 R50, PT, PT, R46, R53, RZ ;  /* 0x000000352e329210 */ /* 0x000fe40007ffe0ff */
[----:B------:R-:W-:Y:S01]  /*0840*/  @!P2 SHF.R.U32.HI R46, RZ, 0x14, R52 ;  /* 0x00000014ff2ea819 */ /* 0x000fe20000011634 */
[----:B------:R-:W-:Y:S01]  /*0850*/  @!P0 IMAD.MOV R51, RZ, RZ, -R51 ;  /* 0x000000ffff338224 */ /* 0x000fe200078e0a33 */
[----:B------:R-:W-:Y:S02]  /*0860*/  @!P1 LOP3.LUT R53, R50, 0xffff, RZ, 0xc0, !PT ;  /* 0x0000ffff32359812 */ /* 0x000fe400078ec0ff */
[----:B------:R-:W-:Y:S02]  /*0870*/  @!P2 PRMT R52, R46, 0x9910, RZ ;  /* 0x000099102e34a816 */ /* 0x000fe400000000ff */
[----:B------:R-:W-:Y:S01]  /*0880*/  @!P0 PRMT R51, R51, 0x7710, RZ ;  /* 0x0000771033338816 */ /* 0x000fe200000000ff */
[----:B------:R-:W-:-:S02]  /*0890*/  @!P1 IMAD R53, R10, 0x16, R53 ;  /* 0x000000160a359824 */ /* 0x000fc400078e0235 */
[----:B------:R-:W-:Y:S01]  /*08a0*/  @!P2 IMAD R52, R52, 0x16, RZ ;  /* 0x000000163434a824 */ /* 0x000fe200078e02ff */
[----:B------:R-:W-:-:S04]  /*08b0*/  @!P0 IADD3 R51, PT, PT, R44, R51, RZ ;  /* 0x000000332c338210 */ /* 0x000fc80007ffe0ff */
[----:B------:R-:W-:Y:S02]  /*08c0*/  @!P2 IADD3 R52, PT, PT, RZ, -R52, RZ ;  /* 0x80000034ff34a210 */ /* 0x000fe40007ffe0ff */
[----:B------:R-:W-:Y:S02]  /*08d0*/  @!P0 LOP3.LUT R51, R51, 0xffff, RZ, 0xc0, !PT ;  /* 0x0000ffff33338812 */ /* 0x000fe400078ec0ff */
[----:B------:R-:W-:-:S03]  /*08e0*/  @!P2 PRMT R57, R52, 0x7710, RZ ;  /* 0x000077103439a816 */ /* 0x000fc600000000ff */
[----:B------:R-:W-:Y:S02]  /*08f0*/  @!P0 IMAD R50, R10, 0x16, R51 ;  /* 0x000000160a328824 */ /* 0x000fe400078e0233 */
[----:B------:R-:W-:Y:S02]  /*0900*/  @!P2 IMAD.IADD R54, R54, 0x1, R57 ;  /* 0x000000013636a824 */ /* 0x000fe400078e0239 */
[----:B------:R-:W-:Y:S02]  /*0910*/  @!P0 IMAD R59, R49, 0x2c0, R50 ;  /* 0x000002c0313b8824 */ /* 0x000fe400078e0232 */
[----:B------:R-:W-:Y:S01]  /*0920*/  @!P1 IMAD R57, R48, 0x2c0, R53 ;  /* 0x000002c030399824 */ /* 0x000fe200078e0235 */
[----:B------:R-:W0:Y:S01]  /*0930*/  @!P1 LDC.64 R50, c[0x0][0x380] ;  /* 0x0000e000ff329b82 */ /* 0x000e220000000a00 */
[----:B------:R-:W-:-:S05]  /*0940*/  @!P2 LOP3.LUT R54, R54, 0xffff, RZ, 0xc0, !PT ;  /* 0x0000ffff3636a812 */ /* 0x000fca00078ec0ff */
[----:B------:R-:W-:Y:S02]  /*0950*/  @!P2 IMAD R54, R10, 0x16, R54 ;  /* 0x000000160a36a824 */ /* 0x000fe400078e0236 */
[----:B------:R-:W1:Y:S02]  /*0960*/  @!P2 LDC.64 R48, c[0x0][0x380] ;  /* 0x0000e000ff30ab82 */ /* 0x000e640000000a00 */
[----:B------:R-:W-:-:S06]  /*0970*/  @!P2 IMAD R54, R46, 0x2c0, R54 ;  /* 0x000002c02e36a824 */ /* 0x000fcc00078e0236 */
[----:B------:R-:W2:Y:S01]  /*0980*/  @!P0 LDC.64 R52, c[0x0][0x380] ;  /* 0x0000e000ff348b82 */ /* 0x000ea20000000a00 */
[----:B0-----:R-:W-:-:S06]  /*0990*/  @!P1 IMAD.WIDE.U32 R50, R57, 0x4, R50 ;  /* 0x0000000439329825 */ /* 0x001fcc00078e0032 */
[----:B------:R-:W3:Y:S01]  /*09a0*/  @!P1 LDG.E.CONSTANT R51, desc[UR8][R50.64] ;  /* 0x0000000832339981 */ /* 0x000ee2000c1e9900 */
[----:B-1----:R-:W-:-:S06]  /*09b0*/  @!P2 IMAD.WIDE.U32 R48, R54, 0x4, R48 ;  /* 0x000000043630a825 */ /* 0x002fcc00078e0030 */
[----:B------:R-:W4:Y:S01]  /*09c0*/  @!P2 LDG.E.CONSTANT R49, desc[UR8][R48.64] ;  /* 0x000000083031a981 */ /* 0x000f22000c1e9900 */
[----:B--2---:R-:W-:-:S06]  /*09d0*/  @!P0 IMAD.WIDE.U32 R52, R59, 0x4, R52 ;  /* 0x000000043b348825 */ /* 0x004fcc00078e0034 */
[----:B------:R-:W2:Y:S01]  /*09e0*/  @!P0 LDG.E.CONSTANT R53, desc[UR8][R52.64] ;  /* 0x0000000834358981 */ /* 0x000ea2000c1e9900 */
[----:B------:R-:W-:-:S05]  /*09f0*/  LEA R46, R44, UR4, 0x2 ;  /* 0x000000042c2e7c11 */ /* 0x000fca000f8e10ff */
[----:B---3--:R0:W-:Y:S04]  /*0a00*/  @!P1 STS [R46+0xe0], R51 ;  /* 0x0000e0332e009388 */ /* 0x0081e80000000800 */
[----:B----4-:R0:W-:Y:S04]  /*0a10*/  @!P2 STS [R46+0x1c0], R49 ;  /* 0x0001c0312e00a388 */ /* 0x0101e80000000800 */
[----:B--2---:R0:W-:Y:S01]  /*0a20*/  @!P0 STS [R46], R53 ;  /* 0x000000352e008388 */ /* 0x0041e20000000800 */
[----:B------:R-:W-:-:S13]  /*0a30*/  ISETP.NE.AND P0, PT, R55, 0x24, PT ;  /* 0x000000243700780c */ /* 0x000fda0003f05270 */
[----:B0-----:R-:W-:Y:S05]  /*0a40*/  @!P0 BRA `(.L_x_0) ;  /* 0x0000000000588947 */ /* 0x001fea0003800000 */
[----:B------:R-:W-:Y:S01]  /*0a50*/  IADD3 R51, PT, PT, R44, 0xa8, RZ ;  /* 0x000000a82c337810 */ /* 0x000fe20007ffe0ff */
[----:B------:R-:W-:Y:S03]  /*0a60*/  BSSY.RECONVERGENT B0, `(.L_x_1) ;  /* 0x0000012000007945 */ /* 0x000fe60003800200 */
[----:B------:R-:W-:-:S13]  /*0a70*/  ISETP.GT.U32.AND P0, PT, R51, 0x86b, PT ;  /* 0x0000086b3300780c */ /* 0x000fda0003f04070 */
[----:B------:R-:W-:Y:S05]  /*0a80*/  @P0 BRA `(.L_x_2) ;  /* 0x00000000003c0947 */ /* 0x000fea0003800000 */
[----:B------:R-:W-:-:S05]  /*0a90*/  LOP3.LUT R44, R51, 0xffff, RZ, 0xc0, !PT ;  /* 0x0000ffff332c7812 */ /* 0x000fca00078ec0ff */
[----:B------:R-:W-:-:S05]  /*0aa0*/  IMAD R44, R44, 0xba2f, RZ ;  /* 0x0000ba2f2c2c7824 */ /* 0x000fca00078e02ff */
[----:B------:R-:W-:-:S04]  /*0ab0*/  SHF.R.U32.HI R44, RZ, 0x14, R44 ;  /* 0x00000014ff2c7819 */ /* 0x000fc8000001162c */
[----:B------:R-:W-:-:S05]  /*0ac0*/  PRMT R48, R44, 0x9910, RZ ;  /* 0x000099102c307816 */ /* 0x000fca00000000ff */
[----:B------:R-:W-:-:S05]  /*0ad0*/  IMAD R48, R48, 0x16, RZ ;  /* 0x0000001630307824 */ /* 0x000fca00078e02ff */
[----:B------:R-:W-:Y:S02]  /*0ae0*/  IADD3 R50, PT, PT, RZ, -R48, RZ ;  /* 0x80000030ff327210 */ /* 0x000fe40007ffe0ff */
[----:B------:R-:W0:Y:S02]  /*0af0*/  LDC.64 R48, c[0x0][0x380] ;  /* 0x0000e000ff307b82 */ /* 0x000e240000000a00 */
[----:B------:R-:W-:-:S05]  /*0b00*/  PRMT R50, R50, 0x7710, RZ ;  /* 0x0000771032327816 */ /* 0x000fca00000000ff */
[----:B------:R-:W-:-:S05]  /*0b10*/  IMAD.IADD R50, R51, 0x1, R50 ;  /* 0x0000000133327824 */ /* 0x000fca00078e0232 */
[----:B------:R-:W-:-:S05]  /*0b20*/  LOP3.LUT R51, R50, 0xffff, RZ, 0xc0, !PT ;  /* 0x0000ffff32337812 */ /* 0x000fca00078ec0ff */
[----:B------:R-:W-:-:S04]  /*0b30*/  IMAD R51, R10, 0x16, R51 ;  /* 0x000000160a337824 */ /* 0x000fc800078e0233 */
[----:B------:R-:W-:-:S04]  /*0b40*/  IMAD R51, R44, 0x2c0, R51 ;  /* 0x000002c02c337824 */ /* 0x000fc800078e0233 */
[----:B0-----:R-:W-:-:S06]  /*0b50*/  IMAD.WIDE.U32 R48, R51, 0x4, R48 ;  /* 0x0000000433307825 */ /* 0x001fcc00078e0030 */
[----:B------:R-:W2:Y:S04]  /*0b60*/  LDG.E.CONSTANT R49, desc[UR8][R48.64] ;  /* 0x0000000830317981 */ /* 0x000ea8000c1e9900 */
[----:B--2---:R0:W-:Y:S02]  /*0b70*/  STS [R46+0x2a0], R49 ;  /* 0x0002a0312e007388 */ /* 0x0041e40000000800 */
.L_x_2:
[----:B------:R-:W-:Y:S05]  /*0b80*/  BSYNC.RECONVERGENT B0 ;  /* 0x0000000000007941 */ /* 0x000fea0003800200 */
.L_x_1:
[----:B------:R-:W-:Y:S01]  /*0b90*/  IADD3 R55, PT, PT, R55, 0x4, RZ ;  /* 0x0000000437377810 */ /* 0x000fe20007ffe0ff */
[----:B------:R-:W-:Y:S06]  /*0ba0*/  BRA `(.L_x_3) ;  /* 0xfffffff800cc7947 */ /* 0x000fec000383ffff */
.L_x_0:
[----:B------:R-:W-:Y:S01]  /*0bb0*/  ISETP.GT.U32.AND P0, PT, R0, 0xaf, PT ;  /* 0x000000af0000780c */ /* 0x000fe20003f04070 */
[----:B------:R-:W-:Y:S01]  /*0bc0*/  IMAD R49, R10, 0xb00, R40 ;  /* 0x00000b000a317824 */ /* 0x000fe200078e0228 */
[C---:B------:R-:W-:Y:S02]  /*0bd0*/  ISETP.GT.U32.AND P1, PT, R0.reuse, 0x77, PT ;  /* 0x000000770000780c */ /* 0x040fe40003f24070 */
[----:B------:R-:W-:-:S09]  /*0be0*/  ISETP.GT.U32.AND P2, PT, R0, 0x3f, PT ;  /* 0x0000003f0000780c */ /* 0x000fd20003f44070 */
[----:B------:R-:W0:Y:S01]  /*0bf0*/  @!P0 LDC.64 R50, c[0x0][0x388] ;  /* 0x0000e200ff328b82 */ /* 0x000e220000000a00 */
[----:B------:R-:W-:Y:S01]  /*0c00*/  ISETP.GT.U32.AND P3, PT, R0, 0x7, PT ;  /* 0x000000070000780c */ /* 0x000fe20003f64070 */
[----:B------:R-:W-:Y:S01]  /*0c10*/  @!P0 IMAD.IADD R55, R30, 0x1, R49 ;  /* 0x000000011e378824 */ /* 0x000fe200078e0231 */
[----:B------:R-:W-:-:S05]  /*0c20*/  @!P0 IADD3 R59, PT, PT, R34, R49, RZ ;  /* 0x00000031223b8210 */ /* 0x000fca0007ffe0ff */
[----:B------:R-:W1:Y:S08]  /*0c30*/  @!P1 LDC.64 R56, c[0x0][0x388] ;  /* 0x0000e200ff389b82 */ /* 0x000e700000000a00 */
[----:B------:R-:W2:Y:S01]  /*0c40*/  @!P2 LDC.64 R52, c[0x0][0x388] ;  /* 0x0000e200ff34ab82 */ /* 0x000ea20000000a00 */
[----:B0-----:R-:W-:-:S04]  /*0c50*/  @!P0 IMAD.WIDE.U32 R58, R59, 0x4, R50 ;  /* 0x000000043b3a8825 */ /* 0x001fc800078e0032 */
[----:B------:R-:W-:Y:S01]  /*0c60*/  @!P0 IMAD.WIDE.U32 R50, R55, 0x4, R50 ;  /* 0x0000000437328825 */ /* 0x000fe200078e0032 */
[-C--:B------:R-:W-:Y:S01]  /*0c70*/  @!P1 IADD3 R44, PT, PT, R22, R49.reuse, RZ ;  /* 0x00000031162c9210 */ /* 0x080fe20007ffe0ff */
[----:B------:R-:W3:Y:S01]  /*0c80*/  @!P0 LDG.E.CONSTANT R59, desc[UR8][R58.64] ;  /* 0x000000083a3b8981 */ /* 0x000ee2000c1e9900 */
[----:B------:R-:W-:-:S03]  /*0c90*/  @!P1 IADD3 R55, PT, PT, R26, R49, RZ ;  /* 0x000000311a379210 */ /* 0x000fc60007ffe0ff */
[----:B------:R0:W4:Y:S02]  /*0ca0*/  @!P0 LDG.E.CONSTANT R46, desc[UR8][R50.64] ;  /* 0x00000008322e8981 */ /* 0x000124000c1e9900 */
[--C-:B-1----:R-:W-:Y:S01]  /*0cb0*/  @!P1 IMAD.WIDE.U32 R54, R55, 0x4, R56.reuse ;  /* 0x0000000437369825 */ /* 0x102fe200078e0038 */
[----:B0-----:R-:W0:Y:S03]  /*0cc0*/  @!P3 LDC.64 R50, c[0x0][0x388] ;  /* 0x0000e200ff32bb82 */ /* 0x001e260000000a00 */
[----:B------:R-:W-:Y:S01]  /*0cd0*/  @!P1 IMAD.WIDE.U32 R56, R44, 0x4, R56 ;  /* 0x000000042c389825 */ /* 0x000fe200078e0038 */
[-C--:B------:R-:W-:Y:S01]  /*0ce0*/  @!P2 IADD3 R48, PT, PT, R14, R49.reuse, RZ ;  /* 0x000000310e30a210 */ /* 0x080fe20007ffe0ff */
[----:B------:R2:W5:Y:S02]  /*0cf0*/  @!P1 LDG.E.CONSTANT R58, desc[UR8][R54.64] ;  /* 0x00000008363a9981 */ /* 0x000564000c1e9900 */
[----:B------:R-:W-:Y:S01]  /*0d00*/  @!P2 IMAD.IADD R44, R18, 0x1, R49 ;  /* 0x00000001122ca824 */ /* 0x000fe200078e0231 */
[----:B------:R-:W-:Y:S01]  /*0d10*/  @!P3 IADD3 R49, PT, PT, R42, R49, RZ ;  /* 0x000000312a31b210 */ /* 0x000fe20007ffe0ff */
[----:B------:R1:W5:Y:S02]  /*0d20*/  @!P1 LDG.E.CONSTANT R57, desc[UR8][R56.64] ;  /* 0x0000000838399981 */ /* 0x000364000c1e9900 */
[----:B--2---:R-:W-:-:S04]  /*0d30*/  @!P2 IMAD.WIDE.U32 R54, R44, 0x4, R52 ;  /* 0x000000042c36a825 */ /* 0x004fc800078e0034 */
[----:B------:R-:W-:Y:S01]  /*0d40*/  @!P2 IMAD.WIDE.U32 R52, R48, 0x4, R52 ;  /* 0x000000043034a825 */ /* 0x000fe200078e0034 */
[----:B------:R-:W2:Y:S05]  /*0d50*/  @!P2 LDG.E.CONSTANT R60, desc[UR8][R54.64] ;  /* 0x00000008363ca981 */ /* 0x000eaa000c1e9900 */
[----:B------:R-:W2:Y:S01]  /*0d60*/  @!P2 LDG.E.CONSTANT R53, desc[UR8][R52.64] ;  /* 0x000000083435a981 */ /* 0x000ea2000c1e9900 */
[----:B0-----:R-:W-:-:S05]  /*0d70*/  @!P3 IMAD.WIDE.U32 R50, R49, 0x4, R50 ;  /* 0x000000043132b825 */ /* 0x001fca00078e0032 */
[----:B------:R-:W2:Y:S04]  /*0d80*/  @!P3 LDG.E.CONSTANT R48, desc[UR8][R50.64+0x2a00] ;  /* 0x002a00083230b981 */ /* 0x000ea8000c1e9900 */
[----:B------:R-:W2:Y:S01]  /*0d90*/  @!P3 LDG.E.CONSTANT R49, desc[UR8][R50.64+0x2a04] ;  /* 0x002a04083231b981 */ /* 0x000ea2000c1e9900 */
[----:B------:R-:W0:Y:S01]  /*0da0*/  S2UR UR6, SR_CgaCtaId ;  /* 0x00000000000679c3 */ /* 0x000e220000008800 */
[----:B------:R-:W-:Y:S02]  /*0db0*/  UMOV UR4, 0x400 ;  /* 0x0000040000047882 */ /* 0x000fe40000000000 */
[----:B------:R-:W-:-:S04]  /*0dc0*/  UIADD3 UR5, UPT, UPT, UR4, 0x21b0, URZ ;  /* 0x000021b004057890 */ /* 0x000fc8000fffe0ff */
[----:B0-----:R-:W-:-:S06]  /*0dd0*/  ULEA UR5, UR6, UR5, 0x18 ;  /* 0x0000000506057291 */ /* 0x001fcc000f8ec0ff */
[----:B-1----:R-:W-:Y:S01]  /*0de0*/  @!P3 LEA R56, R0, UR5, 0x3 ;  /* 0x000000050038bc11 */ /* 0x002fe2000f8e18ff */
[----:B------:R-:W-:Y:S01]  /*0df0*/  IMAD.MOV.U32 R44, RZ, RZ, RZ ;  /* 0x000000ffff2c7224 */ /* 0x000fe200078e00ff */
[----:B------:R-:W-:Y:S01]  /*0e00*/  ULEA UR4, UR6, UR4, 0x18 ;  /* 0x0000000406047291 */ /* 0x000fe2000f8ec0ff */
[----:B---3--:R0:W-:Y:S04]  /*0e10*/  @!P0 STS [R32], R59 ;  /* 0x0000003b20008388 */ /* 0x0081e80000000800 */
[----:B----4-:R0:W-:Y:S04]  /*0e20*/  @!P0 STS [R28], R46 ;  /* 0x0000002e1c008388 */ /* 0x0101e80000000800 */
[----:B-----5:R0:W-:Y:S04]  /*0e30*/  @!P1 STS [R24], R58 ;  /* 0x0000003a18009388 */ /* 0x0201e80000000800 */
[----:B------:R0:W-:Y:S04]  /*0e40*/  @!P1 STS [R20], R57 ;  /* 0x0000003914009388 */ /* 0x0001e80000000800 */
[----:B--2---:R0:W-:Y:S04]  /*0e50*/  @!P2 STS [R16], R60 ;  /* 0x0000003c1000a388 */ /* 0x0041e80000000800 */
[----:B------:R0:W-:Y:S04]  /*0e60*/  @!P2 STS [R12], R53 ;  /* 0x000000350c00a388 */ /* 0x0001e80000000800 */
[----:B------:R0:W-:Y:S01]  /*0e70*/  @!P3 STS.64 [R56+0x540], R48 ;  /* 0x000540303800b388 */ /* 0x0001e20000000a00 */
[----:B------:R-:W-:Y:S06]  /*0e80*/  BAR.SYNC.DEFER_BLOCKING 0x0 ;  /* 0x0000000000007b1d */ /* 0x000fec0000010000 */
.L_x_4:
[----:B0-----:R-:W-:Y:S01]  /*0e90*/  IMAD R46, R38, 0x4d, R44 ;  /* 0x0000004d262e7824 */ /* 0x001fe200078e022c */
[C---:B------:R-:W-:Y:S01]  /*0ea0*/  LEA R52, R44.reuse, R36, 0x5 ;  /* 0x000000242c347211 */ /* 0x040fe200078e28ff */
[----:B------:R-:W-:-:S03]  /*0eb0*/  VIADD R44, R44, 0x1 ;  /* 0x000000012c2c7836 */ /* 0x000fc60000000000 */
[----:B------:R-:W-:Y:S02]  /*0ec0*/  SHF.L.U32 R46, R46, 0x1, RZ ;  /* 0x000000012e2e7819 */ /* 0x000fe400000006ff */
[----:B------:R-:W-:Y:S02]  /*0ed0*/  LEA R52, R52, UR5, 0x2 ;  /* 0x0000000534347c11 */ /* 0x000fe4000f8e10ff */
[----:B------:R-:W-:Y:S02]  /*0ee0*/  LEA R46, R46, UR4, 0x2 ;  /* 0x000000042e2e7c11 */ /* 0x000fe4000f8e10ff */
[----:B------:R-:W-:Y:S01]  /*0ef0*/  ISETP.NE.AND P0, PT, R44, 0xb, PT ;  /* 0x0000000b2c00780c */ /* 0x000fe20003f05270 */
[----:B------:R-:W-:Y:S04]  /*0f00*/  LDS.64 R54, [R52] ;  /* 0x0000000034367984 */ /* 0x000fe80000000a00 */
[----:B------:R-:W0:Y:S04]  /*0f10*/  LDS.64 R48, [R46] ;  /* 0x000000002e307984 */ /* 0x000e280000000a00 */
[----:B------:R-:W1:Y:S04]  /*0f20*/  LDS.64 R50, [R46+0x58] ;  /* 0x000058002e327984 */ /* 0x000e680000000a00 */
[----:B------:R-:W2:Y:S04]  /*0f30*/  LDS.64 R52, [R52+0x40] ;  /* 0x0000400034347984 */ /* 0x000ea80000000a00 */
[----:B------:R-:W3:Y:S04]  /*0f40*/  LDS.64 R56, [R46+0xb0] ;  /* 0x0000b0002e387984 */ /* 0x000ee80000000a00 */
[----:B------:R-:W4:Y:S01]  /*0f50*/  LDS.64 R58, [R46+0x108] ;  /* 0x000108002e3a7984 */ /* 0x000f220000000a00 */
[C---:B0-----:R-:W-:Y:S01]  /*0f60*/  FFMA R8, R48.reuse, R54, R8 ;  /* 0x0000003630087223 */ /* 0x041fe20000000008 */
[-C--:B------:R-:W-:Y:S01]  /*0f70*/  FFMA R6, R48, R55.reuse, R6 ;  /* 0x0000003730067223 */ /* 0x080fe20000000006 */
[----:B-1----:R-:W-:Y:S01]  /*0f80*/  FFMA R4, R54, R50, R4 ;  /* 0x0000003236047223 */ /* 0x002fe20000000004 */
[----:B------:R-:W-:Y:S01]  /*0f90*/  FFMA R2, R50, R55, R2 ;  /* 0x0000003732027223 */ /* 0x000fe20000000002 */
[C---:B--2---:R-:W-:Y:S01]  /*0fa0*/  FFMA R8, R52.reuse, R49, R8 ;  /* 0x0000003134087223 */ /* 0x044fe20000000008 */
[----:B------:R-:W-:Y:S01]  /*0fb0*/  FFMA R6, R49, R53, R6 ;  /* 0x0000003531067223 */ /* 0x000fe20000000006 */
[-C--:B------:R-:W-:Y:S01]  /*0fc0*/  FFMA R4, R52, R51.reuse, R4 ;  /* 0x0000003334047223 */ /* 0x080fe20000000004 */
[----:B------:R-:W-:Y:S01]  /*0fd0*/  FFMA R2, R53, R51, R2 ;  /* 0x0000003335027223 */ /* 0x000fe20000000002 */
[----:B------:R-:W0:Y:S01]  /*0fe0*/  LDS.64 R48, [R46+0x160] ;  /* 0x000160002e307984 */ /* 0x000e220000000a00 */
[----:B---3--:R-:W-:Y:S01]  /*0ff0*/  FFMA R61, R54, R56, R61 ;  /* 0x00000038363d7223 */ /* 0x008fe2000000003d */
[----:B------:R-:W-:-:S02]  /*1000*/  FFMA R60, R56, R55, R47 ;  /* 0x00000037383c7223 */ /* 0x000fc4000000002f */
[----:B------:R-:W1:Y:S01]  /*1010*/  LDS.64 R50, [R46+0x1b8] ;  /* 0x0001b8002e327984 */ /* 0x000e620000000a00 */
[----:B----4-:R-:W-:Y:S01]  /*1020*/  FFMA R56, R54, R58, R45 ;  /* 0x0000003a36387223 */ /* 0x010fe2000000002d */
[----:B------:R-:W-:Y:S01]  /*1030*/  FFMA R58, R58, R55, R43 ;  /* 0x000000373a3a7223 */ /* 0x000fe2000000002b */
[CC--:B------:R-:W-:Y:S01]  /*1040*/  FFMA R47, R53.reuse, R57.reuse, R60 ;  /* 0x00000039352f7223 */ /* 0x0c0fe2000000003c */
[C---:B------:R-:W-:Y:S01]  /*1050*/  FFMA R61, R52.reuse, R57, R61 ;  /* 0x00000039343d7223 */ /* 0x040fe2000000003d */
[-C--:B------:R-:W-:Y:S01]  /*1060*/  FFMA R45, R52, R59.reuse, R56 ;  /* 0x0000003b342d7223 */ /* 0x080fe20000000038 */
[C---:B------:R-:W-:Y:S01]  /*1070*/  FFMA R43, R53.reuse, R59, R58 ;  /* 0x0000003b352b7223 */ /* 0x040fe2000000003a */
[----:B------:R-:W-:Y:S04]  /*1080*/  LDS.64 R56, [R46+0x10d8] ;  /* 0x0010d8002e387984 */ /* 0x000fe80000000a00 */
[----:B------:R-:W2:Y:S01]  /*1090*/  LDS.64 R58, [R46+0x210] ;  /* 0x000210002e3a7984 */ /* 0x000ea20000000a00 */
[----:B0-----:R-:W-:Y:S01]  /*10a0*/  FFMA R41, R54, R48, R41 ;  /* 0x0000003036297223 */ /* 0x001fe20000000029 */
[-C--:B------:R-:W-:Y:S01]  /*10b0*/  FFMA R60, R48, R55.reuse, R39 ;  /* 0x00000037303c7223 */ /* 0x080fe20000000027 */
[----:B-1----:R-:W-:Y:S01]  /*10c0*/  FFMA R48, R54, R50, R37 ;  /* 0x0000003236307223 */ /* 0x002fe20000000025 */
[----:B------:R-:W-:Y:S01]  /*10d0*/  FFMA R50, R50, R55, R35 ;  /* 0x0000003732327223 */ /* 0x000fe20000000023 */
[CC--:B------:R-:W-:Y:S01]  /*10e0*/  FFMA R41, R52.reuse, R49.reuse, R41 ;  /* 0x0000003134297223 */ /* 0x0c0fe20000000029 */
[C---:B------:R-:W-:Y:S01]  /*10f0*/  FFMA R39, R53.reuse, R49, R60 ;  /* 0x0000003135277223 */ /* 0x040fe2000000003c */
[-C--:B------:R-:W-:Y:S01]  /*1100*/  FFMA R37, R52, R51.reuse, R48 ;  /* 0x0000003334257223 */ /* 0x080fe20000000030 */
[C---:B------:R-:W-:Y:S01]  /*1110*/  FFMA R35, R53.reuse, R51, R50 ;  /* 0x0000003335237223 */ /* 0x040fe20000000032 */
[----:B------:R-:W0:Y:S04]  /*1120*/  LDS.64 R48, [R46+0x1188] ;  /* 0x001188002e307984 */ /* 0x000e280000000a00 */
[----:B------:R-:W1:Y:S01]  /*1130*/  LDS.64 R50, [R46+0x1130] ;  /* 0x001130002e327984 */ /* 0x000e620000000a00 */
[----:B--2---:R-:W-:Y:S01]  /*1140*/  FFMA R33, R54, R58, R33 ;  /* 0x0000003a36217223 */ /* 0x004fe20000000021 */
[-C--:B------:R-:W-:Y:S01]  /*1150*/  FFMA R60, R58, R55.reuse, R31 ;  /* 0x000000373a3c7223 */ /* 0x080fe2000000001f */
[----:B------:R-:W-:Y:S01]  /*1160*/  FFMA R58, R54, R56, R29 ;  /* 0x00000038363a7223 */ /* 0x000fe2000000001d */
[----:B------:R-:W-:Y:S01]  /*1170*/  FFMA R56, R56, R55, R27 ;  /* 0x0000003738387223 */ /* 0x000fe2000000001b */
[CC--:B------:R-:W-:Y:S01]  /*1180*/  FFMA R33, R52.reuse, R59.reuse, R33 ;  /* 0x0000003b34217223 */ /* 0x0c0fe20000000021 */
[C---:B------:R-:W-:Y:S01]  /*1190*/  FFMA R31, R53.reuse, R59, R60 ;  /* 0x0000003b351f7223 */ /* 0x040fe2000000003c */
[-C--:B------:R-:W-:Y:S01]  /*11a0*/  FFMA R29, R52, R57.reuse, R58 ;  /* 0x00000039341d7223 */ /* 0x080fe2000000003a */
[----:B------:R-:W-:-:S02]  /*11b0*/  FFMA R27, R53, R57, R56 ;  /* 0x00000039351b7223 */ /* 0x000fc40000000038 */
        /* <DEDUP_REMOVED lines=8> */
[----:B------:R-:W-:Y:S01]  /*1240*/  FFMA R23, R53, R51, R50 ;  /* 0x0000003335177223 */ /* 0x000fe20000000032 */
[----:B------:R-:W0:Y:S04]  /*1250*/  LDS.64 R48, [R46+0x1238] ;  /* 0x001238002e307984 */ /* 0x000e280000000a00 */
[----:B------:R-:W1:Y:S01]  /*1260*/  LDS.64 R50, [R46+0x1290] ;  /* 0x001290002e327984 */ /* 0x000e620000000a00 */
[----:B--2---:R-:W-:Y:S01]  /*1270*/  FFMA R17, R54, R56, R17 ;  /* 0x0000003836117223 */ /* 0x004fe20000000011 */
[----:B------:R-:W-:-:S02]  /*1280*/  FFMA R56, R56, R55, R15 ;  /* 0x0000003738387223 */ /* 0x000fc4000000000f */
[----:B------:R-:W2:Y:S01]  /*1290*/  LDS.64 R58, [R46+0x12e8] ;  /* 0x0012e8002e3a7984 */ /* 0x000ea20000000a00 */
[-C--:B------:R-:W-:Y:S01]  /*12a0*/  FFMA R17, R52, R57.reuse, R17 ;  /* 0x0000003934117223 */ /* 0x080fe20000000011 */
[C---:B------:R-:W-:Y:S01]  /*12b0*/  FFMA R15, R53.reuse, R57, R56 ;  /* 0x00000039350f7223 */ /* 0x040fe20000000038 */
[----:B0-----:R-:W-:Y:S01]  /*12c0*/  FFMA R60, R54, R48, R13 ;  /* 0x00000030363c7223 */ /* 0x001fe2000000000d */
[-C--:B------:R-:W-:Y:S01]  /*12d0*/  FFMA R48, R48, R55.reuse, R11 ;  /* 0x0000003730307223 */ /* 0x080fe2000000000b */
[----:B-1----:R-:W-:Y:S01]  /*12e0*/  FFMA R9, R54, R50, R9 ;  /* 0x0000003236097223 */ /* 0x002fe20000000009 */
[----:B------:R-:W-:Y:S01]  /*12f0*/  FFMA R50, R50, R55, R7 ;  /* 0x0000003732327223 */ /* 0x000fe20000000007 */
[-C--:B------:R-:W-:Y:S01]  /*1300*/  FFMA R13, R52, R49.reuse, R60 ;  /* 0x00000031340d7223 */ /* 0x080fe2000000003c */
[C---:B------:R-:W-:Y:S01]  /*1310*/  FFMA R11, R53.reuse, R49, R48 ;  /* 0x00000031350b7223 */ /* 0x040fe20000000030 */
[----:B--2---:R-:W-:Y:S01]  /*1320*/  FFMA R54, R54, R58, R5 ;  /* 0x0000003a36367223 */ /* 0x004fe20000000005 */
[----:B------:R-:W-:Y:S01]  /*1330*/  FFMA R58, R58, R55, R3 ;  /* 0x000000373a3a7223 */ /* 0x000fe20000000003 */
[CC--:B------:R-:W-:Y:S01]  /*1340*/  FFMA R9, R52.reuse, R51.reuse, R9 ;  /* 0x0000003334097223 */ /* 0x0c0fe20000000009 */
[C---:B------:R-:W-:Y:S01]  /*1350*/  FFMA R7, R53.reuse, R51, R50 ;  /* 0x0000003335077223 */ /* 0x040fe20000000032 */
[-C--:B------:R-:W-:Y:S01]  /*1360*/  FFMA R5, R52, R59.reuse, R54 ;  /* 0x0000003b34057223 */ /* 0x080fe20000000036 */
[----:B------:R-:W-:Y:S01]  /*1370*/  FFMA R3, R53, R59, R58 ;  /* 0x0000003b35037223 */ /* 0x000fe2000000003a */
[----:B------:R-:W-:Y:S06]  /*1380*/  @P0 BRA `(.L_x_4) ;  /* 0xfffffff800c00947 */ /* 0x000fec000383ffff */
[----:B------:R-:W-:-:S04]  /*1390*/  IADD3 R10, PT, PT, R10, 0x1, RZ ;  /* 0x000000010a0a7810 */ /* 0x000fc80007ffe0ff */
[----:B------:R-:W-:-:S13]  /*13a0*/  ISETP.NE.AND P0, PT, R10, 0x20, PT ;  /* 0x000000200a00780c */ /* 0x000fda0003f05270 */
[----:B------:R-:W-:Y:S05]  /*13b0*/  @P0 BRA `(.L_x_5) ;  /* 0xfffffff000b40947 */ /* 0x000fea000383ffff */
[----:B------:R-:W0:Y:S01]  /*13c0*/  LDC.64 R48, c[0x0][0x398] ;  /* 0x0000e600ff307b82 */ /* 0x000e220000000a00 */
[----:B------:R-:W-:-:S05]  /*13d0*/  IADD3 R53, PT, PT, R40, R36, RZ ;  /* 0x0000002428357210 */ /* 0x000fca0007ffe0ff */
[----:B0-----:R-:W-:Y:S02]  /*13e0*/  IMAD.WIDE.U32 R50, R53, 0x4, R48 ;  /* 0x0000000435327825 */ /* 0x001fe400078e0030 */
[----:B------:R-:W0:Y:S03]  /*13f0*/  LDC.64 R48, c[0x0][0x390] ;  /* 0x0000e400ff307b82 */ /* 0x000e260000000a00 */
[----:B------:R-:W2:Y:S04]  /*1400*/  LDG.E.CONSTANT R10, desc[UR8][R50.64] ;  /* 0x00000008320a7981 */ /* 0x000ea8000c1e9900 */
[----:B------:R-:W3:Y:S01]  /*1410*/  LDG.E.CONSTANT R0, desc[UR8][R50.64+0x4] ;  /* 0x0000040832007981 */ /* 0x000ee2000c1e9900 */
[----:B------:R-:W-:-:S04]  /*1420*/  IMAD R53, R38, 0x380, R53 ;  /* 0x0000038026357824 */ /* 0x000fc800078e0235 */
[----:B0-----:R-:W-:-:S04]  /*1430*/  IMAD.WIDE.U32 R48, R53, 0x4, R48 ;  /* 0x0000000435307825 */ /* 0x001fc800078e0030 */
[--C-:B--2---:R-:W-:Y:S01]  /*1440*/  FADD R4, R4, R10.reuse ;  /* 0x0000000a04047221 */ /* 0x104fe20000000000 */
[--C-:B------:R-:W-:Y:S01]  /*1450*/  FADD R8, R8, R10.reuse ;  /* 0x0000000a08087221 */ /* 0x100fe20000000000 */
        /* <DEDUP_REMOVED lines=11> */
[----:B------:R-:W-:Y:S01]  /*1510*/  FADD R5, R5, R10 ;  /* 0x0000000a05057221 */ /* 0x000fe20000000000 */
[--C-:B---3--:R-:W-:Y:S01]  /*1520*/  FADD R6, R6, R0.reuse ;  /* 0x0000000006067221 */ /* 0x108fe20000000000 */
[--C-:B------:R-:W-:Y:S01]  /*1530*/  FADD R2, R2, R0.reuse ;  /* 0x0000000002027221 */ /* 0x100fe20000000000 */
[--C-:B------:R-:W-:Y:S01]  /*1540*/  FADD R10, R19, R0.reuse ;  /* 0x00000000130a7221 */ /* 0x100fe20000000000 */
[----:B------:R-:W-:Y:S01]  /*1550*/  FMNMX R19, RZ, R4, !PT ;  /* 0x00000004ff137209 */ /* 0x000fe20007800000 */
        /* <DEDUP_REMOVED lines=11> */
[----:B------:R-:W-:Y:S01]  /*1610*/  FMNMX R11, RZ, R8, !PT ;  /* 0x00000008ff0b7209 */ /* 0x000fe20007800000 */
[----:B------:R-:W-:Y:S01]  /*1620*/  STG.E desc[UR8][R48.64+0x200], R19 ;  /* 0x0002001330007986 */ /* 0x000fe2000c101908 */
[----:B------:R-:W-:-:S02]  /*1630*/  FMNMX R15, RZ, R6, !PT ;  /* 0x00000006ff0f7209 */ /* 0x000fc40007800000 */
[----:B------:R-:W-:Y:S01]  /*1640*/  FMNMX R3, RZ, R2, !PT ;  /* 0x00000002ff037209 */ /* 0x000fe20007800000 */
[----:B------:R-:W-:Y:S01]  /*1650*/  STG.E desc[UR8][R48.64], R11 ;  /* 0x0000000b30007986 */ /* 0x000fe2000c101908 */
[----:B------:R-:W-:Y:S02]  /*1660*/  FMNMX R61, RZ, R61, !PT ;  /* 0x0000003dff3d7209 */ /* 0x000fe40007800000 */
[----:B------:R-:W-:Y:S01]  /*1670*/  FMNMX R47, RZ, R47, !PT ;  /* 0x0000002fff2f7209 */ /* 0x000fe20007800000 */
[----:B------:R-:W-:Y:S01]  /*1680*/  STG.E desc[UR8][R48.64+0x4], R15 ;  /* 0x0000040f30007986 */ /* 0x000fe2000c101908 */
[----:B------:R-:W-:Y:S02]  /*1690*/  FMNMX R45, RZ, R45, !PT ;  /* 0x0000002dff2d7209 */ /* 0x000fe40007800000 */
[----:B------:R-:W-:Y:S01]  /*16a0*/  FMNMX R43, RZ, R43, !PT ;  /* 0x0000002bff2b7209 */ /* 0x000fe20007800000 */
[----:B------:R0:W-:Y:S01]  /*16b0*/  STG.E desc[UR8][R48.64+0x204], R3 ;  /* 0x0002040330007986 */ /* 0x0001e2000c101908 */
        /* <DEDUP_REMOVED lines=16> */
[----:B0-----:R-:W-:Y:S01]  /*17c0*/  FMNMX R3, RZ, R10, !PT ;  /* 0x0000000aff037209 */ /* 0x001fe20007800000 */
        /* <DEDUP_REMOVED lines=12> */
[----:B------:R-:W-:Y:S04]  /*1890*/  STG.E desc[UR8][R48.64+0xc04], R31 ;  /* 0x000c041f30007986 */ /* 0x000fe8000c101908 */
        /* <DEDUP_REMOVED lines=13> */
[----:B------:R-:W-:Y:S01]  /*1970*/  STG.E desc[UR8][R48.64+0x6e04], R19 ;  /* 0x006e041330007986 */ /* 0x000fe2000c101908 */
[----:B------:R-:W-:Y:S05]  /*1980*/  EXIT ;  /* 0x000000000000794d */ /* 0x000fea0003800000 */
.L_x_6:
[----:B------:R-:W-:-:S00]  /*1990*/  BRA `(.L_x_6) ;  /* 0xfffffffc00fc7947 */ /* 0x000fc0000383ffff */
[----:B------:R-:W-:-:S00]  /*19a0*/  NOP ;  /* 0x0000000000007918 */ /* 0x000fc00000000000 */
        /* <DEDUP_REMOVED lines=13> */
.L_x_7:


//--------------------- .nv.shared.my_kernel_kernel0 --------------------------
	.section	.nv.shared.my_kernel_kernel0,"aw",@nobits
	.sectionflags	@""
	.align	4
.nv.shared.my_kernel_kernel0:
	.zero		11056


//--------------------- .nv.shared.reserved.0     --------------------------
	.section	.nv.shared.reserved.0,"aw",@nobits
	.weak		__nv_reservedSMEM_offset_0_alias
	.size		__nv_reservedSMEM_offset_0_alias, 0, 64
	.other		__nv_reservedSMEM_offset_0_alias,@"STO_CUDA_RESERVED_SHARED STV_DEFAULT"
__nv_reservedSMEM_offset_0_alias:
	.zero		0
	.zero		64


//--------------------- .nv.constant0.my_kernel_kernel0 --------------------------
	.section	.nv.constant0.my_kernel_kernel0,"a",@progbits
	.sectionflags	@""
	.align	4
.nv.constant0.my_kernel_kernel0:
	.zero		928


//--------------------- SYMBOLS --------------------------

	.type		.nv.reservedSmem.offset0,@object
	.size		.nv.reservedSmem.offset0,0x4
	.type		.nv.reservedSmem.cap,@object
	.size		.nv.reservedSmem.cap,0x4
